	.target	sm_100

	.elftype	@"ET_EXEC"


//--------------------- .note.nv.tkinfo           --------------------------
	.section	.note.nv.tkinfo,"",@"SHT_NOTE"
	.sectionflags	@"SHF_NOTE_NV_TKINFO"
	.tkinfo
        /*0018*/ 	.word	0x00000081
        /*0030*/ 	.string	""
        /*0030*/ 	.string	"ptxas"
        /*0030*/ 	.string	"Cuda compilation tools, release 12.9, V12.9.86"
        /*0030*/ 	.string	"Build cuda_12.9.r12.9/compiler.36037853_0"
        /*0030*/ 	.string	"-regUsageLevel 10 -arch sm_100f -m 64 "



//--------------------- .note.nv.cuver            --------------------------
	.section	.note.nv.cuver,"",@"SHT_NOTE"
	.sectionflags	@"SHF_NOTE_NV_CUVER"
        /*0018*/ 	.short	0x0001
        /*001a*/ 	.short	0x0064
        /*001c*/ 	.short	0x0001
        /*001e*/ 	.short	0x0000
        /*0020*/ 	.short	0x0001
        /*0022*/ 	.short	0x0000


//--------------------- .nv.info                  --------------------------
	.section	.nv.info,"",@"SHT_CUDA_INFO"
	.align	4


	//----- nvinfo : EIATTR_REGCOUNT
	.align		4
        /*0000*/ 	.byte	0x04, 0x2f
        /*0002*/ 	.short	(.L_15 - .L_14)
	.align		4
.L_14:
        /*0004*/ 	.word	index@(_ZN9deep_gemm24sm100_fp8_gemm_1d1d_implILN4cute4UMMA5MajorE0ELS3_0ELj0ELj4096ELj7168ELj128ELj96ELj128ELj64ELj128ELj128ELj64ELj7ELj128ELj128ELj1ELb0ELj129ELNS_8GemmTypeE1ELb0EN7cutlass10bfloat16_tENS_16EpilogueIdentityEEEvPijjj14CUtensorMap_stS9_S9_S9_S9_)
        /*0008*/ 	.word	0x00000030


	//----- nvinfo : EIATTR_FRAME_SIZE
	.align		4
.L_15:
        /*000c*/ 	.byte	0x04, 0x11
        /*000e*/ 	.short	(.L_17 - .L_16)
	.align		4
.L_16:
        /*0010*/ 	.word	index@($__internal_3_$__cuda_sm20_div_u16)
        /*0014*/ 	.word	0x00000000


	//----- nvinfo : EIATTR_FRAME_SIZE
	.align		4
.L_17:
        /*0018*/ 	.byte	0x04, 0x11
        /*001a*/ 	.short	(.L_19 - .L_18)
	.align		4
.L_18:
        /*001c*/ 	.word	index@($__internal_2_$__cuda_sm10x_tcgen05_guardrail_trap_unallocated_columns_being_dealloced)
        /*0020*/ 	.word	0x00000000


	//----- nvinfo : EIATTR_FRAME_SIZE
	.align		4
.L_19:
        /*0024*/ 	.byte	0x04, 0x11
        /*0026*/ 	.short	(.L_21 - .L_20)
	.align		4
.L_20:
        /*0028*/ 	.word	index@($__internal_1_$__cuda_sm10x_tcgen05_guardrail_trap_phase_invalid_during_alloc)
        /*002c*/ 	.word	0x00000000


	//----- nvinfo : EIATTR_FRAME_SIZE
	.align		4
.L_21:
        /*0030*/ 	.byte	0x04, 0x11
        /*0032*/ 	.short	(.L_23 - .L_22)
	.align		4
.L_22:
        /*0034*/ 	.word	index@($__internal_0_$__cuda_sm10x_tcgen05_guardrail_trap_col_being_dealloced_not_returned_by_alloc)
        /*0038*/ 	.word	0x00000000


	//----- nvinfo : EIATTR_FRAME_SIZE
	.align		4
.L_23:
        /*003c*/ 	.byte	0x04, 0x11
        /*003e*/ 	.short	(.L_25 - .L_24)
	.align		4
.L_24:
        /*0040*/ 	.word	index@(_ZN9deep_gemm24sm100_fp8_gemm_1d1d_implILN4cute4UMMA5MajorE0ELS3_0ELj0ELj4096ELj7168ELj128ELj96ELj128ELj64ELj128ELj128ELj64ELj7ELj128ELj128ELj1ELb0ELj129ELNS_8GemmTypeE1ELb0EN7cutlass10bfloat16_tENS_16EpilogueIdentityEEEvPijjj14CUtensorMap_stS9_S9_S9_S9_)
        /*0044*/ 	.word	0x00000000


	//----- nvinfo : EIATTR_MIN_STACK_SIZE
	.align		4
.L_25:
        /*0048*/ 	.byte	0x04, 0x12
        /*004a*/ 	.short	(.L_27 - .L_26)
	.align		4
.L_26:
        /*004c*/ 	.word	index@(_ZN9deep_gemm24sm100_fp8_gemm_1d1d_implILN4cute4UMMA5MajorE0ELS3_0ELj0ELj4096ELj7168ELj128ELj96ELj128ELj64ELj128ELj128ELj64ELj7ELj128ELj128ELj1ELb0ELj129ELNS_8GemmTypeE1ELb0EN7cutlass10bfloat16_tENS_16EpilogueIdentityEEEvPijjj14CUtensorMap_stS9_S9_S9_S9_)
        /*0050*/ 	.word	0x00000000
.L_27:


//--------------------- .nv.info._ZN9deep_gemm24sm100_fp8_gemm_1d1d_implILN4cute4UMMA5MajorE0ELS3_0ELj0ELj4096ELj7168ELj128ELj96ELj128ELj64ELj128ELj128ELj64ELj7ELj128ELj128ELj1ELb0ELj129ELNS_8GemmTypeE1ELb0EN7cutlass10bfloat16_tENS_16EpilogueIdentityEEEvPijjj14CUtensorMap_stS9_S9_S9_S9_ --------------------------
	.section	.nv.info._ZN9deep_gemm24sm100_fp8_gemm_1d1d_implILN4cute4UMMA5MajorE0ELS3_0ELj0ELj4096ELj7168ELj128ELj96ELj128ELj64ELj128ELj128ELj64ELj7ELj128ELj128ELj1ELb0ELj129ELNS_8GemmTypeE1ELb0EN7cutlass10bfloat16_tENS_16EpilogueIdentityEEEvPijjj14CUtensorMap_stS9_S9_S9_S9_,"",@"SHT_CUDA_INFO"
	.sectionflags	@""
	.align	4


	//----- nvinfo : EIATTR_CUDA_API_VERSION
	.align		4
        /*0000*/ 	.byte	0x04, 0x37
        /*0002*/ 	.short	(.L_29 - .L_28)
.L_28:
        /*0004*/ 	.word	0x00000081


	//----- nvinfo : EIATTR_KPARAM_INFO
	.align		4
.L_29:
        /*0008*/ 	.byte	0x04, 0x17
        /*000a*/ 	.short	(.L_31 - .L_30)
.L_30:
        /*000c*/ 	.word	0x00000000
        /*0010*/ 	.short	0x0008
        /*0012*/ 	.short	0x0240
        /*0014*/ 	.byte	0x00, 0xf0, 0x01, 0x02


	//----- nvinfo : EIATTR_KPARAM_INFO
	.align		4
.L_31:
        /*0018*/ 	.byte	0x04, 0x17
        /*001a*/ 	.short	(.L_33 - .L_32)
.L_32:
        /*001c*/ 	.word	0x00000000
        /*0020*/ 	.short	0x0007
        /*0022*/ 	.short	0x01c0
        /*0024*/ 	.byte	0x00, 0xf0, 0x01, 0x02


	//----- nvinfo : EIATTR_KPARAM_INFO
	.align		4
.L_33:
        /*0028*/ 	.byte	0x04, 0x17
        /*002a*/ 	.short	(.L_35 - .L_34)
.L_34:
        /*002c*/ 	.word	0x00000000
        /*0030*/ 	.short	0x0006
        /*0032*/ 	.short	0x0140
        /*0034*/ 	.byte	0x00, 0xf0, 0x01, 0x02


	//----- nvinfo : EIATTR_KPARAM_INFO
	.align		4
.L_35:
        /*0038*/ 	.byte	0x04, 0x17
        /*003a*/ 	.short	(.L_37 - .L_36)
.L_36:
        /*003c*/ 	.word	0x00000000
        /*0040*/ 	.short	0x0005
        /*0042*/ 	.short	0x00c0
        /*0044*/ 	.byte	0x00, 0xf0, 0x01, 0x02


	//----- nvinfo : EIATTR_KPARAM_INFO
	.align		4
.L_37:
        /*0048*/ 	.byte	0x04, 0x17
        /*004a*/ 	.short	(.L_39 - .L_38)
.L_38:
        /*004c*/ 	.word	0x00000000
        /*0050*/ 	.short	0x0004
        /*0052*/ 	.short	0x0040
        /*0054*/ 	.byte	0x00, 0xf0, 0x01, 0x02


	//----- nvinfo : EIATTR_KPARAM_INFO
	.align		4
.L_39:
        /*0058*/ 	.byte	0x04, 0x17
        /*005a*/ 	.short	(.L_41 - .L_40)
.L_40:
        /*005c*/ 	.word	0x00000000
        /*0060*/ 	.short	0x0003
        /*0062*/ 	.short	0x0010
        /*0064*/ 	.byte	0x00, 0xf0, 0x11, 0x00


	//----- nvinfo : EIATTR_KPARAM_INFO
	.align		4
.L_41:
        /*0068*/ 	.byte	0x04, 0x17
        /*006a*/ 	.short	(.L_43 - .L_42)
.L_42:
        /*006c*/ 	.word	0x00000000
        /*0070*/ 	.short	0x0002
        /*0072*/ 	.short	0x000c
        /*0074*/ 	.byte	0x00, 0xf0, 0x11, 0x00


	//----- nvinfo : EIATTR_KPARAM_INFO
	.align		4
.L_43:
        /*0078*/ 	.byte	0x04, 0x17
        /*007a*/ 	.short	(.L_45 - .L_44)
.L_44:
        /*007c*/ 	.word	0x00000000
        /*0080*/ 	.short	0x0001
        /*0082*/ 	.short	0x0008
        /*0084*/ 	.byte	0x00, 0xf0, 0x11, 0x00


	//----- nvinfo : EIATTR_KPARAM_INFO
	.align		4
.L_45:
        /*0088*/ 	.byte	0x04, 0x17
        /*008a*/ 	.short	(.L_47 - .L_46)
.L_46:
        /*008c*/ 	.word	0x00000000
        /*0090*/ 	.short	0x0000
        /*0092*/ 	.short	0x0000
        /*0094*/ 	.byte	0x00, 0xf5, 0x21, 0x00


	//----- nvinfo : EIATTR_AT_ENTRY_FRAGMENTS
	.align		4
.L_47:
        /*0098*/ 	.byte	0x04, 0x4f
        /*009a*/ 	.short	(.L_49 - .L_48)


	//   ....[0]....
.L_48:
        /*009c*/ 	.word	0x00000004


	//----- nvinfo : EIATTR_RESERVED_SMEM_USED
	.align		4
.L_49:
        /*00a0*/ 	.byte	0x01, 0x41
	.zero		2


	//----- nvinfo : EIATTR_SPARSE_MMA_MASK
	.align		4
        /*00a4*/ 	.byte	0x03, 0x50
        /*00a6*/ 	.short	0x0000


	//----- nvinfo : EIATTR_TCGEN05_1CTA_USED
	.align		4
        /*00a8*/ 	.byte	0x01, 0x51
	.zero		2


	//----- nvinfo : EIATTR_MAXREG_COUNT
	.align		4
        /*00ac*/ 	.byte	0x03, 0x1b
        /*00ae*/ 	.short	0x00ff


	//----- nvinfo : EIATTR_NUM_BARRIERS
	.align		4
        /*00b0*/ 	.byte	0x02, 0x4c
        /*00b2*/ 	.byte	0x09
	.zero		1


	//----- nvinfo : EIATTR_INT_WARP_WIDE_INSTR_OFFSETS
	.align		4
        /*00b4*/ 	.byte	0x04, 0x31
        /*00b6*/ 	.short	(.L_51 - .L_50)


	//   ....[0]....
.L_50:
        /*00b8*/ 	.word	0x000037e0


	//   ....[1]....
        /*00bc*/ 	.word	0x00003800


	//----- nvinfo : EIATTR_COOP_GROUP_MASK_REGIDS
	.align		4
.L_51:
        /*00c0*/ 	.byte	0x04, 0x29
        /*00c2*/ 	.short	(.L_53 - .L_52)


	//   ....[0]....
.L_52:
        /*00c4*/ 	.word	0xffffffff


	//   ....[1]....
        /*00c8*/ 	.word	0xffffffff


	//   ....[2]....
        /*00cc*/ 	.word	0xffffffff


	//   ....[3]....
        /*00d0*/ 	.word	0xffffffff


	//   ....[4]....
        /*00d4*/ 	.word	0xffffffff


	//   ....[5]....
        /*00d8*/ 	.word	0xffffffff


	//   ....[6]....
        /*00dc*/ 	.word	0xffffffff


	//   ....[7]....
        /*00e0*/ 	.word	0xffffffff


	//   ....[8]....
        /*00e4*/ 	.word	0xffffffff


	//   ....[9]....
        /*00e8*/ 	.word	0xffffffff


	//   ....[10]....
        /*00ec*/ 	.word	0xffffffff


	//   ....[11]....
        /*00f0*/ 	.word	0xffffffff


	//   ....[12]....
        /*00f4*/ 	.word	0xffffffff


	//----- nvinfo : EIATTR_COOP_GROUP_INSTR_OFFSETS
	.align		4
.L_53:
        /*00f8*/ 	.byte	0x04, 0x28
        /*00fa*/ 	.short	(.L_55 - .L_54)


	//   ....[0]....
.L_54:
        /*00fc*/ 	.word	0x00000030


	//   ....[1]....
        /*0100*/ 	.word	0x00000500


	//   ....[2]....
        /*0104*/ 	.word	0x000007c0


	//   ....[3]....
        /*0108*/ 	.word	0x00000c50


	//   ....[4]....
        /*010c*/ 	.word	0x00000ce0


	//   ....[5]....
        /*0110*/ 	.word	0x000012a0


	//   ....[6]....
        /*0114*/ 	.word	0x000012c0


	//   ....[7]....
        /*0118*/ 	.word	0x000012e0


	//   ....[8]....
        /*011c*/ 	.word	0x00001530


	//   ....[9]....
        /*0120*/ 	.word	0x00001560


	//   ....[10]....
        /*0124*/ 	.word	0x000015a0


	//   ....[11]....
        /*0128*/ 	.word	0x00003700


	//   ....[12]....
        /*012c*/ 	.word	0x000038c0


	//----- nvinfo : EIATTR_VRC_CTA_INIT_COUNT
	.align		4
.L_55:
        /*0130*/ 	.byte	0x02, 0x4a
        /*0132*/ 	.byte	0x80
	.zero		1


	//----- nvinfo : EIATTR_MBARRIER_INSTR_OFFSETS
	.align		4
        /*0134*/ 	.byte	0x04, 0x39
        /*0136*/ 	.short	(.L_57 - .L_56)


	//   ....[0]....
.L_56:
        /*0138*/ 	.word	0x00000330
        /*013c*/ 	.word	0x000000ff
        /*0140*/ 	.word	0x00036c00
        /*0144*/ 	.short	0x0100
        /*0146*/ 	.byte	0x05
	.zero		1


	//   ....[1]....
        /*0148*/ 	.word	0x00000340
        /*014c*/ 	.word	0x000000ff
        /*0150*/ 	.word	0x00036c38
        /*0154*/ 	.short	0x0100
        /*0156*/ 	.byte	0x05
	.zero		1


	//   ....[2]....
        /*0158*/ 	.word	0x00000350
        /*015c*/ 	.word	0x000000ff
        /*0160*/ 	.word	0x00036c70
        /*0164*/ 	.short	0x0100
        /*0166*/ 	.byte	0x05
	.zero		1


	//   ....[3]....
        /*0168*/ 	.word	0x00000360
        /*016c*/ 	.word	0x000000ff
        /*0170*/ 	.word	0x00036c08
        /*0174*/ 	.short	0x0100
        /*0176*/ 	.byte	0x05
	.zero		1


	//   ....[4]....
        /*0178*/ 	.word	0x00000370
        /*017c*/ 	.word	0x000000ff
        /*0180*/ 	.word	0x00036c40
        /*0184*/ 	.short	0x0100
        /*0186*/ 	.byte	0x05
	.zero		1


	//   ....[5]....
        /*0188*/ 	.word	0x00000380
        /*018c*/ 	.word	0x000000ff
        /*0190*/ 	.word	0x00036c78
        /*0194*/ 	.short	0x0100
        /*0196*/ 	.byte	0x05
	.zero		1


	//   ....[6]....
        /*0198*/ 	.word	0x00000390
        /*019c*/ 	.word	0x000000ff
        /*01a0*/ 	.word	0x00036c10
        /*01a4*/ 	.short	0x0100
        /*01a6*/ 	.byte	0x05
	.zero		1


	//   ....[7]....
        /*01a8*/ 	.word	0x000003a0
        /*01ac*/ 	.word	0x000000ff
        /*01b0*/ 	.word	0x00036c48
        /*01b4*/ 	.short	0x0100
        /*01b6*/ 	.byte	0x05
	.zero		1


	//   ....[8]....
        /*01b8*/ 	.word	0x000003b0
        /*01bc*/ 	.word	0x000000ff
        /*01c0*/ 	.word	0x00036c80
        /*01c4*/ 	.short	0x0100
        /*01c6*/ 	.byte	0x05
	.zero		1


	//   ....[9]....
        /*01c8*/ 	.word	0x000003c0
        /*01cc*/ 	.word	0x000000ff
        /*01d0*/ 	.word	0x00036c18
        /*01d4*/ 	.short	0x0100
        /*01d6*/ 	.byte	0x05
	.zero		1


	//   ....[10]....
        /*01d8*/ 	.word	0x000003d0
        /*01dc*/ 	.word	0x000000ff
        /*01e0*/ 	.word	0x00036c50
        /*01e4*/ 	.short	0x0100
        /*01e6*/ 	.byte	0x05
	.zero		1


	//   ....[11]....
        /*01e8*/ 	.word	0x000003e0
        /*01ec*/ 	.word	0x000000ff
        /*01f0*/ 	.word	0x00036c88
        /*01f4*/ 	.short	0x0100
        /*01f6*/ 	.byte	0x05
	.zero		1


	//   ....[12]....
        /*01f8*/ 	.word	0x000003f0
        /*01fc*/ 	.word	0x000000ff
        /*0200*/ 	.word	0x00036c20
        /*0204*/ 	.short	0x0100
        /*0206*/ 	.byte	0x05
	.zero		1


	//   ....[13]....
        /*0208*/ 	.word	0x00000400
        /*020c*/ 	.word	0x000000ff
        /*0210*/ 	.word	0x00036c58
        /*0214*/ 	.short	0x0100
        /*0216*/ 	.byte	0x05
	.zero		1


	//   ....[14]....
        /*0218*/ 	.word	0x00000410
        /*021c*/ 	.word	0x000000ff
        /*0220*/ 	.word	0x00036c90
        /*0224*/ 	.short	0x0100
        /*0226*/ 	.byte	0x05
	.zero		1


	//   ....[15]....
        /*0228*/ 	.word	0x00000420
        /*022c*/ 	.word	0x000000ff
        /*0230*/ 	.word	0x00036c28
        /*0234*/ 	.short	0x0100
        /*0236*/ 	.byte	0x05
	.zero		1


	//   ....[16]....
        /*0238*/ 	.word	0x00000430
        /*023c*/ 	.word	0x000000ff
        /*0240*/ 	.word	0x00036c60
        /*0244*/ 	.short	0x0100
        /*0246*/ 	.byte	0x05
	.zero		1


	//   ....[17]....
        /*0248*/ 	.word	0x00000440
        /*024c*/ 	.word	0x000000ff
        /*0250*/ 	.word	0x00036c98
        /*0254*/ 	.short	0x0100
        /*0256*/ 	.byte	0x05
	.zero		1


	//   ....[18]....
        /*0258*/ 	.word	0x00000450
        /*025c*/ 	.word	0x000000ff
        /*0260*/ 	.word	0x00036c30
        /*0264*/ 	.short	0x0100
        /*0266*/ 	.byte	0x05
	.zero		1


	//   ....[19]....
        /*0268*/ 	.word	0x00000460
        /*026c*/ 	.word	0x000000ff
        /*0270*/ 	.word	0x00036c68
        /*0274*/ 	.short	0x0100
        /*0276*/ 	.byte	0x05
	.zero		1


	//   ....[20]....
        /*0278*/ 	.word	0x00000470
        /*027c*/ 	.word	0x000000ff
        /*0280*/ 	.word	0x00036ca0
        /*0284*/ 	.short	0x0100
        /*0286*/ 	.byte	0x05
	.zero		1


	//   ....[21]....
        /*0288*/ 	.word	0x00000480
        /*028c*/ 	.word	0x000000ff
        /*0290*/ 	.word	0x00036ca8
        /*0294*/ 	.short	0x0100
        /*0296*/ 	.byte	0x05
	.zero		1


	//   ....[22]....
        /*0298*/ 	.word	0x00000490
        /*029c*/ 	.word	0x000000ff
        /*02a0*/ 	.word	0x00036cb8
        /*02a4*/ 	.short	0x0100
        /*02a6*/ 	.byte	0x05
	.zero		1


	//   ....[23]....
        /*02a8*/ 	.word	0x000004a0
        /*02ac*/ 	.word	0x000000ff
        /*02b0*/ 	.word	0x00036cb0
        /*02b4*/ 	.short	0x0100
        /*02b6*/ 	.byte	0x05
	.zero		1


	//   ....[24]....
        /*02b8*/ 	.word	0x000004b0
        /*02bc*/ 	.word	0x000000ff
        /*02c0*/ 	.word	0x00036cc0
        /*02c4*/ 	.short	0x0100
        /*02c6*/ 	.byte	0x05
	.zero		1


	//   ....[25]....
        /*02c8*/ 	.word	0x00000ad0
        /*02cc*/ 	.word	0x00000006
        /*02d0*/ 	.word	0x00036c00
        /*02d4*/ 	.short	0x010a
        /*02d6*/ 	.byte	0xff
	.zero		1


	//   ....[26]....
        /*02d8*/ 	.word	0x00000d50
        /*02dc*/ 	.word	0x00000004
        /*02e0*/ 	.word	0x00000000
        /*02e4*/ 	.short	0x0101
        /*02e6*/ 	.byte	0xff
	.zero		1


	//   ....[27]....
        /*02e8*/ 	.word	0x00000d60
        /*02ec*/ 	.word	0x00000002
        /*02f0*/ 	.word	0x00036c00
        /*02f4*/ 	.short	0x010a
        /*02f6*/ 	.byte	0xff
	.zero		1


	//   ....[28]....
        /*02f8*/ 	.word	0x00000e00
        /*02fc*/ 	.word	0x00000002
        /*0300*/ 	.word	0x00000000
        /*0304*/ 	.short	0x0101
        /*0306*/ 	.byte	0xff
	.zero		1


	//   ....[29]....
        /*0308*/ 	.word	0x00001110
        /*030c*/ 	.word	0x00000000
        /*0310*/ 	.word	0x00036cb8
        /*0314*/ 	.short	0x010a
        /*0316*/ 	.byte	0x08
	.zero		1


	//   ....[30]....
        /*0318*/ 	.word	0x00001190
        /*031c*/ 	.word	0x000000ff
        /*0320*/ 	.word	0x00036c70
        /*0324*/ 	.short	0x010a
        /*0326*/ 	.byte	0x0a
	.zero		1


	//   ....[31]....
        /*0328*/ 	.word	0x00001500
        /*032c*/ 	.word	0x000000ff
        /*0330*/ 	.word	0x00036c70
        /*0334*/ 	.short	0x010a
        /*0336*/ 	.byte	0x0d
	.zero		1


	//   ....[32]....
        /*0338*/ 	.word	0x00001b20
        /*033c*/ 	.word	0x00000017
        /*0340*/ 	.word	0x00000038
        /*0344*/ 	.short	0x010a
        /*0346*/ 	.byte	0xff
	.zero		1


	//   ....[33]....
        /*0348*/ 	.word	0x00001f70
        /*034c*/ 	.word	0x0000001d
        /*0350*/ 	.word	0x00000038
        /*0354*/ 	.short	0x010a
        /*0356*/ 	.byte	0xff
	.zero		1


	//   ....[34]....
        /*0358*/ 	.word	0x000021b0
        /*035c*/ 	.word	0x0000000f
        /*0360*/ 	.word	0x00000038
        /*0364*/ 	.short	0x010a
        /*0366*/ 	.byte	0xff
	.zero		1


	//   ....[35]....
        /*0368*/ 	.word	0x00002360
        /*036c*/ 	.word	0x00000007
        /*0370*/ 	.word	0x00000038
        /*0374*/ 	.short	0x010a
        /*0376*/ 	.byte	0xff
	.zero		1


	//   ....[36]....
        /*0378*/ 	.word	0x00002970
        /*037c*/ 	.word	0x00000002
        /*0380*/ 	.word	0x00036ca8
        /*0384*/ 	.short	0x010a
        /*0386*/ 	.byte	0xff
	.zero		1


	//   ....[37]....
        /*0388*/ 	.word	0x00003560
        /*038c*/ 	.word	0x00000002
        /*0390*/ 	.word	0x00000000
        /*0394*/ 	.short	0x0101
        /*0396*/ 	.byte	0xff
	.zero		1


	//   ....[38]....
        /*0398*/ 	.word	0x000038f0
        /*039c*/ 	.word	0x00000006
        /*03a0*/ 	.word	0x00036c00
        /*03a4*/ 	.short	0x010a
        /*03a6*/ 	.byte	0xff
	.zero		1


	//   ....[39]....
        /*03a8*/ 	.word	0x00003950
        /*03ac*/ 	.word	0x00000002
        /*03b0*/ 	.word	0x00036c00
        /*03b4*/ 	.short	0x010a
        /*03b6*/ 	.byte	0xff
	.zero		1


	//   ....[40]....
        /*03b8*/ 	.word	0x000039d0
        /*03bc*/ 	.word	0x00000000
        /*03c0*/ 	.word	0x00036cb8
        /*03c4*/ 	.short	0x010a
        /*03c6*/ 	.byte	0xff
	.zero		1


	//   ....[41]....
        /*03c8*/ 	.word	0x00003a40
        /*03cc*/ 	.word	0x00000002
        /*03d0*/ 	.word	0x00036c70
        /*03d4*/ 	.short	0x010a
        /*03d6*/ 	.byte	0xff
	.zero		1


	//   ....[42]....
        /*03d8*/ 	.word	0x00003ab0
        /*03dc*/ 	.word	0x00000002
        /*03e0*/ 	.word	0x00036c70
        /*03e4*/ 	.short	0x010a
        /*03e6*/ 	.byte	0xff
	.zero		1


	//   ....[43]....
        /*03e8*/ 	.word	0x00003b10
        /*03ec*/ 	.word	0x00000017
        /*03f0*/ 	.word	0x00000038
        /*03f4*/ 	.short	0x010a
        /*03f6*/ 	.byte	0xff
	.zero		1


	//   ....[44]....
        /*03f8*/ 	.word	0x00003b80
        /*03fc*/ 	.word	0x0000001d
        /*0400*/ 	.word	0x00000038
        /*0404*/ 	.short	0x010a
        /*0406*/ 	.byte	0xff
	.zero		1


	//   ....[45]....
        /*0408*/ 	.word	0x00003be0
        /*040c*/ 	.word	0x0000000f
        /*0410*/ 	.word	0x00000038
        /*0414*/ 	.short	0x010a
        /*0416*/ 	.byte	0xff
	.zero		1


	//   ....[46]....
        /*0418*/ 	.word	0x00003c40
        /*041c*/ 	.word	0x00000007
        /*0420*/ 	.word	0x00000038
        /*0424*/ 	.short	0x010a
        /*0426*/ 	.byte	0xff
	.zero		1


	//   ....[47]....
        /*0428*/ 	.word	0x00003ca0
        /*042c*/ 	.word	0x00000002
        /*0430*/ 	.word	0x00036ca8
        /*0434*/ 	.short	0x010a
        /*0436*/ 	.byte	0xff
	.zero		1


	//----- nvinfo : EIATTR_NUM_MBARRIERS
	.align		4
.L_57:
        /*0438*/ 	.byte	0x03, 0x38
        /*043a*/ 	.short	0x0019


	//----- nvinfo : EIATTR_EXIT_INSTR_OFFSETS
	.align		4
        /*043c*/ 	.byte	0x04, 0x1c
        /*043e*/ 	.short	(.L_59 - .L_58)


	//   ....[0]....
.L_58:
        /*0440*/ 	.word	0x000008c0


	//   ....[1]....
        /*0444*/ 	.word	0x00000e50


	//   ....[2]....
        /*0448*/ 	.word	0x00000f30


	//   ....[3]....
        /*044c*/ 	.word	0x00001820


	//   ....[4]....
        /*0450*/ 	.word	0x00001890


	//   ....[5]....
        /*0454*/ 	.word	0x00002580


	//   ....[6]....
        /*0458*/ 	.word	0x000025e0


	//   ....[7]....
        /*045c*/ 	.word	0x000036e0


	//   ....[8]....
        /*0460*/ 	.word	0x000038d0


	//----- nvinfo : EIATTR_MAX_THREADS
	.align		4
.L_59:
        /*0464*/ 	.byte	0x04, 0x05
        /*0466*/ 	.short	(.L_61 - .L_60)
.L_60:
        /*0468*/ 	.word	0x00000100
        /*046c*/ 	.word	0x00000001
        /*0470*/ 	.word	0x00000001


	//----- nvinfo : EIATTR_CRS_STACK_SIZE
	.align		4
.L_61:
        /*0474*/ 	.byte	0x04, 0x1e
        /*0476*/ 	.short	(.L_63 - .L_62)
.L_62:
        /*0478*/ 	.word	0x00000000


	//----- nvinfo : EIATTR_CBANK_PARAM_SIZE
	.align		4
.L_63:
        /*047c*/ 	.byte	0x03, 0x19
        /*047e*/ 	.short	0x02c0


	//----- nvinfo : EIATTR_PARAM_CBANK
	.align		4
        /*0480*/ 	.byte	0x04, 0x0a
        /*0482*/ 	.short	(.L_65 - .L_64)
	.align		4
.L_64:
        /*0484*/ 	.word	index@(.nv.constant0._ZN9deep_gemm24sm100_fp8_gemm_1d1d_implILN4cute4UMMA5MajorE0ELS3_0ELj0ELj4096ELj7168ELj128ELj96ELj128ELj64ELj128ELj128ELj64ELj7ELj128ELj128ELj1ELb0ELj129ELNS_8GemmTypeE1ELb0EN7cutlass10bfloat16_tENS_16EpilogueIdentityEEEvPijjj14CUtensorMap_stS9_S9_S9_S9_)
        /*0488*/ 	.short	0x0380
        /*048a*/ 	.short	0x02c0


	//----- nvinfo : EIATTR_SW_WAR
	.align		4
.L_65:
        /*048c*/ 	.byte	0x04, 0x36
        /*048e*/ 	.short	(.L_67 - .L_66)
.L_66:
        /*0490*/ 	.word	0x00000008
.L_67:


//--------------------- .nv.compat                --------------------------
	.section	.nv.compat,"",@"SHT_CUDA_COMPAT_INFO"
	.align	4
        /*0000*/ 	.byte	0x02, 0x02, 0x02, 0x00, 0x02, 0x05, 0x05, 0x00, 0x02, 0x03, 0x01, 0x00, 0x02, 0x06, 0x01, 0x00


//--------------------- .nv.callgraph             --------------------------
	.section	.nv.callgraph,"",@"SHT_CUDA_CALLGRAPH"
	.align	4
	.sectionentsize	8
	.align		4
        /*0000*/ 	.word	0x00000000
	.align		4
        /*0004*/ 	.word	0xffffffff
	.align		4
        /*0008*/ 	.word	0x00000000
	.align		4
        /*000c*/ 	.word	0xfffffffe
	.align		4
        /*0010*/ 	.word	0x00000000
	.align		4
        /*0014*/ 	.word	0xfffffffd
	.align		4
        /*0018*/ 	.word	0x00000000
	.align		4
        /*001c*/ 	.word	0xfffffffc


//--------------------- .nv.constant4             --------------------------
	.section	.nv.constant4,"a",@progbits
	.align	8
	.align		8
.nv.constant4:
        /*0000*/ 	.dword	_ZN47_INTERNAL_557ab368_9_kernel_cu_251ac0ad_28914734cuda3std3__45__cpo5beginE
	.align		8
        /*0008*/ 	.dword	_ZN47_INTERNAL_557ab368_9_kernel_cu_251ac0ad_28914734cuda3std3__45__cpo3endE
	.align		8
        /*0010*/ 	.dword	_ZN47_INTERNAL_557ab368_9_kernel_cu_251ac0ad_28914734cuda3std3__45__cpo6cbeginE
	.align		8
        /*0018*/ 	.dword	_ZN47_INTERNAL_557ab368_9_kernel_cu_251ac0ad_28914734cuda3std3__45__cpo4cendE
	.align		8
        /*0020*/ 	.dword	_ZN47_INTERNAL_557ab368_9_kernel_cu_251ac0ad_28914734cuda3std3__449_GLOBAL__N__557ab368_9_kernel_cu_251ac0ad_28914736ignoreE
	.align		8
        /*0028*/ 	.dword	_ZN47_INTERNAL_557ab368_9_kernel_cu_251ac0ad_28914734cuda3std3__419piecewise_constructE
	.align		8
        /*0030*/ 	.dword	_ZN47_INTERNAL_557ab368_9_kernel_cu_251ac0ad_28914734cuda3std3__48in_placeE
	.align		8
        /*0038*/ 	.dword	_ZN47_INTERNAL_557ab368_9_kernel_cu_251ac0ad_28914734cuda3std6ranges3__45__cpo4swapE
	.align		8
        /*0040*/ 	.dword	_ZN47_INTERNAL_557ab368_9_kernel_cu_251ac0ad_28914734cuda3std6ranges3__45__cpo9iter_moveE
	.align		8
        /*0048*/ 	.dword	_ZN47_INTERNAL_557ab368_9_kernel_cu_251ac0ad_28914734cute7productE
	.align		8
        /*0050*/ 	.dword	_ZN47_INTERNAL_557ab368_9_kernel_cu_251ac0ad_28914734cute1_E


//--------------------- .text._ZN9deep_gemm24sm100_fp8_gemm_1d1d_implILN4cute4UMMA5MajorE0ELS3_0ELj0ELj4096ELj7168ELj128ELj96ELj128ELj64ELj128ELj128ELj64ELj7ELj128ELj128ELj1ELb0ELj129ELNS_8GemmTypeE1ELb0EN7cutlass10bfloat16_tENS_16EpilogueIdentityEEEvPijjj14CUtensorMap_stS9_S9_S9_S9_ --------------------------
	.section	.text._ZN9deep_gemm24sm100_fp8_gemm_1d1d_implILN4cute4UMMA5MajorE0ELS3_0ELj0ELj4096ELj7168ELj128ELj96ELj128ELj64ELj128ELj128ELj64ELj7ELj128ELj128ELj1ELb0ELj129ELNS_8GemmTypeE1ELb0EN7cutlass10bfloat16_tENS_16EpilogueIdentityEEEvPijjj14CUtensorMap_stS9_S9_S9_S9_,"ax",@progbits
	.align	128
        .global         _ZN9deep_gemm24sm100_fp8_gemm_1d1d_implILN4cute4UMMA5MajorE0ELS3_0ELj0ELj4096ELj7168ELj128ELj96ELj128ELj64ELj128ELj128ELj64ELj7ELj128ELj128ELj1ELb0ELj129ELNS_8GemmTypeE1ELb0EN7cutlass10bfloat16_tENS_16EpilogueIdentityEEEvPijjj14CUtensorMap_stS9_S9_S9_S9_
        .type           _ZN9deep_gemm24sm100_fp8_gemm_1d1d_implILN4cute4UMMA5MajorE0ELS3_0ELj0ELj4096ELj7168ELj128ELj96ELj128ELj64ELj128ELj128ELj64ELj7ELj128ELj128ELj1ELb0ELj129ELNS_8GemmTypeE1ELb0EN7cutlass10bfloat16_tENS_16EpilogueIdentityEEEvPijjj14CUtensorMap_stS9_S9_S9_S9_,@function
        .size           _ZN9deep_gemm24sm100_fp8_gemm_1d1d_implILN4cute4UMMA5MajorE0ELS3_0ELj0ELj4096ELj7168ELj128ELj96ELj128ELj64ELj128ELj128ELj64ELj7ELj128ELj128ELj1ELb0ELj129ELNS_8GemmTypeE1ELb0EN7cutlass10bfloat16_tENS_16EpilogueIdentityEEEvPijjj14CUtensorMap_stS9_S9_S9_S9_,(.L_x_72 - _ZN9deep_gemm24sm100_fp8_gemm_1d1d_implILN4cute4UMMA5MajorE0ELS3_0ELj0ELj4096ELj7168ELj128ELj96ELj128ELj64ELj128ELj128ELj64ELj7ELj128ELj128ELj1ELb0ELj129ELNS_8GemmTypeE1ELb0EN7cutlass10bfloat16_tENS_16EpilogueIdentityEEEvPijjj14CUtensorMap_stS9_S9_S9_S9_)
        .other          _ZN9deep_gemm24sm100_fp8_gemm_1d1d_implILN4cute4UMMA5MajorE0ELS3_0ELj0ELj4096ELj7168ELj128ELj96ELj128ELj64ELj128ELj128ELj64ELj7ELj128ELj128ELj1ELb0ELj129ELNS_8GemmTypeE1ELb0EN7cutlass10bfloat16_tENS_16EpilogueIdentityEEEvPijjj14CUtensorMap_stS9_S9_S9_S9_,@"STO_CUDA_ENTRY STV_DEFAULT"
_ZN9deep_gemm24sm100_fp8_gemm_1d1d_implILN4cute4UMMA5MajorE0ELS3_0ELj0ELj4096ELj7168ELj128ELj96ELj128ELj64ELj128ELj128ELj64ELj7ELj128ELj128ELj1ELb0ELj129ELNS_8GemmTypeE1ELb0EN7cutlass10bfloat16_tENS_16EpilogueIdentityEEEvPijjj14CUtensorMap_stS9_S9_S9_S9_:
.text._ZN9deep_gemm24sm100_fp8_gemm_1d1d_implILN4cute4UMMA5MajorE0ELS3_0ELj0ELj4096ELj7168ELj128ELj96ELj128ELj64ELj128ELj128ELj64ELj7ELj128ELj128ELj1ELb0ELj129ELNS_8GemmTypeE1ELb0EN7cutlass10bfloat16_tENS_16EpilogueIdentityEEEvPijjj14CUtensorMap_stS9_S9_S9_S9_:
[----:B------:R-:W1:Y:S01]  /*0000*/  LDC R1, c[0x0][0x37c] ;  /* 0x0000df00ff017b82 */ /* 0x000e620000000800 */
[----:B------:R-:W2:Y:S02]  /*0010*/  S2R R0, SR_TID.X ;  /* 0x0000000000007919 */ /* 0x000ea40000002100 */
[----:B--2---:R-:W-:-:S05]  /*0020*/  SHF.R.U32.HI R0, RZ, 0x5, R0 ;  /* 0x00000005ff007819 */ /* 0x004fca0000011600 */
[----:B------:R-:W2:Y:S02]  /*0030*/  SHFL.IDX PT, R3, R0, RZ, 0x1f ;  /* 0x00001fff00037589 */ /* 0x000ea400000e0000 */
[----:B--2---:R-:W-:-:S13]  /*0040*/  ISETP.NE.AND P0, PT, R3, 0x2, PT ;  /* 0x000000020300780c */ /* 0x004fda0003f05270 */
[----:B-1----:R-:W-:Y:S05]  /*0050*/  @!P0 BRA `(.L_x_0) ;  /* 0x0000000400248947 */ /* 0x002fea0003800000 */
[----:B------:R-:W-:-:S13]  /*0060*/  ISETP.NE.AND P0, PT, R3, 0x1, PT ;  /* 0x000000010300780c */ /* 0x000fda0003f05270 */
[----:B------:R-:W-:Y:S05]  /*0070*/  @!P0 BRA `(.L_x_1) ;  /* 0x0000000000608947 */ /* 0x000fea0003800000 */
[----:B------:R-:W-:-:S13]  /*0080*/  ISETP.NE.AND P0, PT, R3, RZ, PT ;  /* 0x000000ff0300720c */ /* 0x000fda0003f05270 */
[----:B------:R-:W-:Y:S05]  /*0090*/  @P0 BRA `(.L_x_2) ;  /* 0x0000000400cc0947 */ /* 0x000fea0003800000 */
[----:B------:R-:W-:Y:S01]  /*00a0*/  ELECT P0, URZ, PT ;  /* 0x0000000000ff782f */ /* 0x000fe20003800000 */
[----:B------:R-:W-:-:S12]  /*00b0*/  BSSY.RECONVERGENT B0, `(.L_x_3) ;  /* 0x0000013000007945 */ /* 0x000fd80003800200 */
[----:B------:R-:W-:Y:S05]  /*00c0*/  @!P0 BRA `(.L_x_4) ;  /* 0x0000000000448947 */ /* 0x000fea0003800000 */
[----:B------:R-:W1:Y:S02]  /*00d0*/  LDCU.64 UR4, c[0x0][0x348] ;  /* 0x00006900ff0477ac */ /* 0x000e640008000a00 */
[----:B-1----:R-:W-:Y:S02]  /*00e0*/  UIADD3 UR12, UP4, UPT, UR4, 0x40, URZ ;  /* 0x00000040040c7890 */ /* 0x002fe4000ff9e0ff */
[----:B------:R-:W-:Y:S02]  /*00f0*/  UIADD3 UR10, UP3, UPT, UR4, 0xc0, URZ ;  /* 0x000000c0040a7890 */ /* 0x000fe4000ff7e0ff */
[----:B------:R-:W-:Y:S02]  /*0100*/  UIADD3 UR8, UP2, UPT, UR4, 0x140, URZ ;  /* 0x0000014004087890 */ /* 0x000fe4000ff5e0ff */
[----:B------:R-:W-:Y:S02]  /*0110*/  UIADD3 UR6, UP1, UPT, UR4, 0x1c0, URZ ;  /* 0x000001c004067890 */ /* 0x000fe4000ff3e0ff */
[----:B------:R-:W-:-:S02]  /*0120*/  UIADD3 UR4, UP0, UPT, UR4, 0x240, URZ ;  /* 0x0000024004047890 */ /* 0x000fc4000ff1e0ff */
[----:B------:R-:W-:Y:S02]  /*0130*/  UIADD3.X UR13, UPT, UPT, URZ, UR5, URZ, UP4, !UPT ;  /* 0x00000005ff0d7290 */ /* 0x000fe4000a7fe4ff */
[----:B------:R-:W-:Y:S02]  /*0140*/  UIADD3.X UR11, UPT, UPT, URZ, UR5, URZ, UP3, !UPT ;  /* 0x00000005ff0b7290 */ /* 0x000fe40009ffe4ff */
[----:B------:R-:W-:Y:S02]  /*0150*/  UIADD3.X UR9, UPT, UPT, URZ, UR5, URZ, UP2, !UPT ;  /* 0x00000005ff097290 */ /* 0x000fe400097fe4ff */
[----:B------:R-:W-:Y:S02]  /*0160*/  UIADD3.X UR7, UPT, UPT, URZ, UR5, URZ, UP1, !UPT ;  /* 0x00000005ff077290 */ /* 0x000fe40008ffe4ff */
[----:B------:R-:W-:Y:S01]  /*0170*/  UIADD3.X UR5, UPT, UPT, URZ, UR5, URZ, UP0, !UPT ;  /* 0x00000005ff057290 */ /* 0x000fe200087fe4ff */
[----:B------:R1:W-:Y:S02]  /*0180*/  UTMACCTL.PF [UR12] ;  /* 0x000000000c0079b9 */ /* 0x0003e40008040000 */
[----:B------:R1:W-:Y:S02]  /*0190*/  UTMACCTL.PF [UR10] ;  /* 0x000000000a0079b9 */ /* 0x0003e40008040000 */
[----:B------:R1:W-:Y:S02]  /*01a0*/  UTMACCTL.PF [UR8] ;  /* 0x00000000080079b9 */ /* 0x0003e40008040000 */
[----:B------:R1:W-:Y:S02]  /*01b0*/  UTMACCTL.PF [UR6] ;  /* 0x00000000060079b9 */ /* 0x0003e40008040000 */
[----:B------:R1:W-:Y:S02]  /*01c0*/  UTMACCTL.PF [UR4] ;  /* 0x00000000040079b9 */ /* 0x0003e40008040000 */
[----:B-1----:R-:W-:Y:S01]  /*01d0*/  NOP ;  /* 0x0000000000007918 */ /* 0x002fe20000000000 */
.L_x_4:
[----:B------:R-:W-:Y:S05]  /*01e0*/  BSYNC.RECONVERGENT B0 ;  /* 0x0000000000007941 */ /* 0x000fea0003800200 */
.L_x_3:
[----:B------:R-:W-:Y:S05]  /*01f0*/  BRA `(.L_x_2) ;  /* 0x0000000400747947 */ /* 0x000fea0003800000 */
.L_x_1:
[----:B------:R-:W-:Y:S01]  /*0200*/  ELECT P0, URZ, PT ;  /* 0x0000000000ff782f */ /* 0x000fe20003800000 */
[----:B------:R-:W-:-:S12]  /*0210*/  BSSY.RECONVERGENT B0, `(.L_x_5) ;  /* 0x000002c000007945 */ /* 0x000fd80003800200 */
[----:B------:R-:W-:Y:S05]  /*0220*/  @!P0 BRA `(.L_x_6) ;  /* 0x0000000000a88947 */ /* 0x000fea0003800000 */
[----:B------:R-:W1:Y:S01]  /*0230*/  S2UR UR5, SR_CgaCtaId ;  /* 0x00000000000579c3 */ /* 0x000e620000008800 */
[----:B------:R-:W-:Y:S01]  /*0240*/  UMOV UR7, 0x400 ;  /* 0x0000040000077882 */ /* 0x000fe20000000000 */
[----:B------:R-:W-:Y:S01]  /*0250*/  UMOV UR6, 0x1 ;  /* 0x0000000100067882 */ /* 0x000fe20000000000 */
[----:B------:R-:W-:Y:S02]  /*0260*/  UMOV UR4, 0x20 ;  /* 0x0000002000047882 */ /* 0x000fe40000000000 */
[----:B------:R-:W-:-:S04]  /*0270*/  UIADD3 UR8, UPT, UPT, -UR4, 0x100000, URZ ;  /* 0x0010000004087890 */ /* 0x000fc8000fffe1ff */
[----:B------:R-:W-:Y:S02]  /*0280*/  USHF.L.U32 UR9, UR8, 0xb, URZ ;  /* 0x0000000b08097899 */ /* 0x000fe400080006ff */
[----:B------:R-:W-:Y:S01]  /*0290*/  USHF.L.U32 UR8, UR8, 0x1, URZ ;  /* 0x0000000108087899 */ /* 0x000fe200080006ff */
[----:B------:R-:W-:Y:S02]  /*02a0*/  UMOV UR4, 0x80 ;  /* 0x0000008000047882 */ /* 0x000fe40000000000 */
[----:B------:R-:W-:-:S04]  /*02b0*/  UIADD3 UR10, UPT, UPT, -UR4, 0x100000, URZ ;  /* 0x00100000040a7890 */ /* 0x000fc8000fffe1ff */
[----:B------:R-:W-:Y:S02]  /*02c0*/  USHF.L.U32 UR11, UR10, 0xb, URZ ;  /* 0x0000000b0a0b7899 */ /* 0x000fe400080006ff */
[----:B------:R-:W-:Y:S02]  /*02d0*/  USHF.L.U32 UR10, UR10, 0x1, URZ ;  /* 0x000000010a0a7899 */ /* 0x000fe400080006ff */
[----:B-1----:R-:W-:Y:S02]  /*02e0*/  ULEA UR5, UR5, UR7, 0x18 ;  /* 0x0000000705057291 */ /* 0x002fe4000f8ec0ff */
[----:B------:R-:W-:-:S04]  /*02f0*/  UIADD3 UR6, UPT, UPT, -UR6, 0x100000, URZ ;  /* 0x0010000006067890 */ /* 0x000fc8000fffe1ff */
[----:B------:R-:W-:Y:S02]  /*0300*/  USHF.L.U32 UR7, UR6, 0xb, URZ ;  /* 0x0000000b06077899 */ /* 0x000fe400080006ff */
[----:B------:R-:W-:Y:S01]  /*0310*/  USHF.L.U32 UR6, UR6, 0x1, URZ ;  /* 0x0000000106067899 */ /* 0x000fe200080006ff */
[----:B------:R-:W1:Y:S11]  /*0320*/  FENCE.VIEW.ASYNC.S ;  /* 0x00000000000073c6 */ /* 0x000e760000000000 */
[----:B-1----:R1:W2:Y:S01]  /*0330*/  SYNCS.EXCH.64 URZ, [UR5+0x36c00], UR6 ;  /* 0x036c000605ff75b2 */ /* 0x0022a20008000100 */
[----:B------:R1:W3:Y:S01]  /*0340*/  SYNCS.EXCH.64 URZ, [UR5+0x36c38], UR6 ;  /* 0x036c380605ff75b2 */ /* 0x0002e20008000100 */
[----:B------:R1:W4:Y:S01]  /*0350*/  SYNCS.EXCH.64 URZ, [UR5+0x36c70], UR8 ;  /* 0x036c700805ff75b2 */ /* 0x0003220008000100 */
[----:B------:R1:W1:Y:S01]  /*0360*/  SYNCS.EXCH.64 URZ, [UR5+0x36c08], UR6 ;  /* 0x036c080605ff75b2 */ /* 0x0002620008000100 */
        /* <DEDUP_REMOVED lines=21> */
[----:B--23--:R-:W-:Y:S01]  /*04c0*/  NOP ;  /* 0x0000000000007918 */ /* 0x00cfe20000000000 */
.L_x_6:
[----:B-1----:R-:W-:Y:S05]  /*04d0*/  BSYNC.RECONVERGENT B0 ;  /* 0x0000000000007941 */ /* 0x002fea0003800200 */
.L_x_5:
[----:B------:R-:W-:Y:S05]  /*04e0*/  BRA `(.L_x_2) ;  /* 0x0000000000b87947 */ /* 0x000fea0003800000 */
.L_x_0:
[----:B------:R-:W1:Y:S01]  /*04f0*/  S2UR UR6, SR_CgaCtaId ;  /* 0x00000000000679c3 */ /* 0x000e620000008800 */
[----:B------:R-:W-:Y:S01]  /*0500*/  NOP ;  /* 0x0000000000007918 */ /* 0x000fe20000000000 */
[----:B------:R-:W-:Y:S01]  /*0510*/  UMOV UR4, 0x40 ;  /* 0x0000004000047882 */ /* 0x000fe20000000000 */
[----:B------:R-:W-:Y:S01]  /*0520*/  UMOV UR5, 0x400 ;  /* 0x0000040000057882 */ /* 0x000fe20000000000 */
[----:B-1----:R-:W-:Y:S02]  /*0530*/  ULEA UR4, UR6, UR4, 0x18 ;  /* 0x0000000406047291 */ /* 0x002fe4000f8ec0ff */
[----:B------:R-:W-:-:S07]  /*0540*/  ULEA UR5, UR6, UR5, 0x18 ;  /* 0x0000000506057291 */ /* 0x000fce000f8ec0ff */
[----:B------:R-:W1:Y:S02]  /*0550*/  LDS.U8 R0, [UR4] ;  /* 0x00000004ff007984 */ /* 0x000e640008000000 */
[----:B-1----:R-:W-:-:S13]  /*0560*/  ISETP.NE.AND P0, PT, R0, RZ, PT ;  /* 0x000000ff0000720c */ /* 0x002fda0003f05270 */
[----:B------:R-:W-:Y:S05]  /*0570*/  @P0 BRA `(.L_x_7) ;  /* 0x00000000007c0947 */ /* 0x000fea0003800000 */
[----:B------:R-:W-:-:S13]  /*0580*/  ELECT P0, URZ, PT ;  /* 0x0000000000ff782f */ /* 0x000fda0003800000 */
[----:B------:R-:W-:Y:S05]  /*0590*/  @!P0 BRA `(.L_x_8) ;  /* 0x0000000000848947 */ /* 0x000fea0003800000 */
[----:B------:R-:W-:Y:S01]  /*05a0*/  UMOV UR4, 0x8 ;  /* 0x0000000800047882 */ /* 0x000fe20000000000 */
[----:B------:R-:W-:-:S04]  /*05b0*/  IMAD.MOV.U32 R2, RZ, RZ, 0xff ;  /* 0x000000ffff027424 */ /* 0x000fc800078e00ff */
[----:B------:R-:W-:Y:S04]  /*05c0*/  DEPBAR.LE SB1, 0x36 ;  /* 0x00009d800000791a */ /* 0x000fe80000000000 */
[----:B------:R-:W1:Y:S02]  /*05d0*/  UTCATOMSWS.FIND_AND_SET.ALIGN UP0, UR4, UR4 ;  /* 0x00000004000475e3 */ /* 0x000e640008000800 */
[----:B-1----:R-:W-:Y:S01]  /*05e0*/  PLOP3.LUT P0, PT, PT, PT, UP0, 0x80, 0x8 ;  /* 0x000000000008781c */ /* 0x002fe20003f0f008 */
[----:B------:R-:W-:-:S03]  /*05f0*/  IMAD.U32 R7, RZ, RZ, UR4 ;  /* 0x00000004ff077e24 */ /* 0x000fc6000f8e00ff */
[----:B------:R-:W-:-:S04]  /*0600*/  SEL R0, RZ, 0xffffffff, !P0 ;  /* 0xffffffffff007807 */ /* 0x000fc80004000000 */
[----:B------:R-:W-:Y:S01]  /*0610*/  ISETP.NE.AND P0, PT, R0, RZ, PT ;  /* 0x000000ff0000720c */ /* 0x000fe20003f05270 */
[----:B------:R-:W-:-:S12]  /*0620*/  IMAD.MOV.U32 R0, RZ, RZ, 0x1 ;  /* 0x00000001ff007424 */ /* 0x000fd800078e00ff */
[----:B------:R-:W-:Y:S05]  /*0630*/  @P0 BRA `(.L_x_9) ;  /* 0x0000000000240947 */ /* 0x000fea0003800000 */
.L_x_10:
[----:B------:R-:W-:Y:S05]  /*0640*/  NANOSLEEP 0x64 ;  /* 0x000000640000795d */ /* 0x000fea0003800000 */
[----:B------:R-:W-:-:S05]  /*0650*/  UMOV UR4, 0x8 ;  /* 0x0000000800047882 */ /* 0x000fca0000000000 */
[----:B------:R-:W-:Y:S04]  /*0660*/  DEPBAR.LE SB1, 0x36 ;  /* 0x00009d800000791a */ /* 0x000fe80000000000 */
[----:B------:R-:W1:Y:S02]  /*0670*/  UTCATOMSWS.FIND_AND_SET.ALIGN UP0, UR4, UR4 ;  /* 0x00000004000475e3 */ /* 0x000e640008000800 */
[----:B-1----:R-:W-:Y:S01]  /*0680*/  PLOP3.LUT P0, PT, PT, PT, UP0, 0x80, 0x8 ;  /* 0x000000000008781c */ /* 0x002fe20003f0f008 */
[----:B------:R-:W-:-:S03]  /*0690*/  IMAD.U32 R7, RZ, RZ, UR4 ;  /* 0x00000004ff077e24 */ /* 0x000fc6000f8e00ff */
[----:B------:R-:W-:-:S04]  /*06a0*/  SEL R4, RZ, 0xffffffff, !P0 ;  /* 0xffffffffff047807 */ /* 0x000fc80004000000 */
[----:B------:R-:W-:-:S13]  /*06b0*/  ISETP.NE.AND P0, PT, R4, RZ, PT ;  /* 0x000000ff0400720c */ /* 0x000fda0003f05270 */
[----:B------:R-:W-:Y:S05]  /*06c0*/  @!P0 BRA `(.L_x_10) ;  /* 0xfffffffc00dc8947 */ /* 0x000fea000383ffff */
.L_x_9:
[C---:B------:R-:W-:Y:S01]  /*06d0*/  VIADD R5, R7.reuse, 0x10 ;  /* 0x0000001007057836 */ /* 0x040fe20000000000 */
[----:B------:R-:W-:Y:S01]  /*06e0*/  UMOV UR4, 0x50 ;  /* 0x0000005000047882 */ /* 0x000fe20000000000 */
[----:B------:R-:W-:Y:S01]  /*06f0*/  SHF.L.U32 R2, R2, R7, RZ ;  /* 0x0000000702027219 */ /* 0x000fe200000006ff */
[----:B------:R-:W-:Y:S01]  /*0700*/  ULEA UR4, UR6, UR4, 0x18 ;  /* 0x0000000406047291 */ /* 0x000fe2000f8ec0ff */
[----:B------:R-:W-:Y:S01]  /*0710*/  IMAD.SHL.U32 R7, R7, 0x20, RZ ;  /* 0x0000002007077824 */ /* 0x000fe200078e00ff */
[----:B------:R-:W-:-:S04]  /*0720*/  SHF.L.U32 R5, R0, R5, RZ ;  /* 0x0000000500057219 */ /* 0x000fc800000006ff */
[----:B------:R-:W-:-:S05]  /*0730*/  LOP3.LUT R2, R5, R2, RZ, 0xfc, !PT ;  /* 0x0000000205027212 */ /* 0x000fca00078efcff */
[----:B------:R1:W-:Y:S04]  /*0740*/  ATOMS.OR RZ, [UR4], R2 ;  /* 0x00000002ffff798c */ /* 0x0003e8000b000004 */
[----:B------:R1:W-:Y:S01]  /*0750*/  STS [UR5+0x36cc8], R7 ;  /* 0x036cc807ff007988 */ /* 0x0003e20008000805 */
[----:B------:R-:W-:Y:S05]  /*0760*/  BRA `(.L_x_8) ;  /* 0x0000000000107947 */ /* 0x000fea0003800000 */
.L_x_7:
[----:B------:R-:W-:Y:S02]  /*0770*/  MOV R0, 0xffffffff ;  /* 0xffffffff00007802 */ /* 0x000fe40000000f00 */
[----:B------:R-:W-:-:S03]  /*0780*/  MOV R4, 0x7b0 ;  /* 0x000007b000047802 */ /* 0x000fc60000000f00 */
[----:B------:R1:W-:Y:S04]  /*0790*/  STS [UR5+0x36cc8], R0 ;  /* 0x036cc800ff007988 */ /* 0x0003e80008000805 */
[----:B-1----:R-:W-:Y:S05]  /*07a0*/  CALL.REL.NOINC `($__internal_1_$__cuda_sm10x_tcgen05_guardrail_trap_phase_invalid_during_alloc) ;  /* 0x00000034005c7944 */ /* 0x002fea0003c00000 */
.L_x_8:
[----:B------:R-:W-:Y:S05]  /*07b0*/  WARPSYNC.ALL ;  /* 0x0000000000007948 */ /* 0x000fea0003800000 */
[----:B------:R-:W-:Y:S01]  /*07c0*/  NOP ;  /* 0x0000000000007918 */ /* 0x000fe20000000000 */
.L_x_2:
[----:B------:R-:W2:Y:S01]  /*07d0*/  LDC R0, c[0x0][0x388] ;  /* 0x0000e200ff007b82 */ /* 0x000ea20000000800 */
[----:B------:R-:W3:Y:S07]  /*07e0*/  S2R R23, SR_LANEID ;  /* 0x0000000000177919 */ /* 0x000eee0000000000 */
[----:B----4-:R-:W-:Y:S01]  /*07f0*/  BAR.SYNC.DEFER_BLOCKING 0x0 ;  /* 0x0000000000007b1d */ /* 0x010fe20000010000 */
[----:B------:R-:W-:Y:S02]  /*0800*/  ISETP.NE.AND P0, PT, R3, RZ, PT ;  /* 0x000000ff0300720c */ /* 0x000fe40003f05270 */
[----:B--2---:R-:W-:-:S04]  /*0810*/  IADD3 R0, PT, PT, R0, 0x7f, RZ ;  /* 0x0000007f00007810 */ /* 0x004fc80007ffe0ff */
[----:B------:R-:W-:-:S05]  /*0820*/  SHF.R.U32.HI R20, RZ, 0x7, R0 ;  /* 0x00000007ff147819 */ /* 0x000fca0000011600 */
[----:B-1----:R-:W-:Y:S02]  /*0830*/  IMAD R2, R20, 0x2b, RZ ;  /* 0x0000002b14027824 */ /* 0x002fe400078e02ff */
[----:B---3--:R-:W-:Y:S05]  /*0840*/  @!P0 BRA `(.L_x_11) ;  /* 0x0000001000008947 */ /* 0x008fea0003800000 */
[----:B------:R-:W-:Y:S01]  /*0850*/  ISETP.NE.AND P0, PT, R3, 0x1, PT ;  /* 0x000000010300780c */ /* 0x000fe20003f05270 */
[----:B------:R-:W1:-:S12]  /*0860*/  S2UR UR5, SR_CgaCtaId ;  /* 0x00000000000579c3 */ /* 0x000e580000008800 */
[----:B------:R-:W-:Y:S05]  /*0870*/  @!P0 BRA `(.L_x_12) ;  /* 0x0000000400808947 */ /* 0x000fea0003800000 */
[----:B------:R-:W-:-:S13]  /*0880*/  ISETP.NE.AND P0, PT, R3, 0x2, PT ;  /* 0x000000020300780c */ /* 0x000fda0003f05270 */
[----:B------:R-:W-:Y:S05]  /*0890*/  @P0 BRA `(.L_x_13) ;  /* 0x0000001c00480947 */ /* 0x000fea0003800000 */
[----:B------:R-:W2:Y:S02]  /*08a0*/  S2UR UR4, SR_CTAID.X ;  /* 0x00000000000479c3 */ /* 0x000ea40000002500 */
[----:B--2---:R-:W-:-:S13]  /*08b0*/  ISETP.LE.U32.AND P0, PT, R2, UR4, PT ;  /* 0x0000000402007c0c */ /* 0x004fda000bf03070 */
[----:B-1----:R-:W-:Y:S05]  /*08c0*/  @P0 EXIT ;  /* 0x000000000000094d */ /* 0x002fea0003800000 */
[----:B------:R-:W-:Y:S01]  /*08d0*/  SHF.R.U32.HI R22, RZ, 0x3, R23 ;  /* 0x00000003ff167819 */ /* 0x000fe20000011617 */
[----:B------:R-:W-:Y:S01]  /*08e0*/  ULOP3.LUT UR4, URZ, UR4, URZ, 0x33, !UPT ;  /* 0x00000004ff047292 */ /* 0x000fe2000f8e33ff */
[----:B------:R-:W-:Y:S01]  /*08f0*/  HFMA2 R9, -RZ, RZ, 0, 0 ;  /* 0x00000000ff097431 */ /* 0x000fe200000001ff */
[----:B------:R-:W-:Y:S01]  /*0900*/  UMOV UR5, URZ ;  /* 0x000000ff00057c82 */ /* 0x000fe20008000000 */
[C---:B------:R-:W-:Y:S01]  /*0910*/  LOP3.LUT R6, R22.reuse, 0x1, RZ, 0x3c, !PT ;  /* 0x0000000116067812 */ /* 0x040fe200078e3cff */
[C---:B------:R-:W-:Y:S01]  /*0920*/  IMAD.SHL.U32 R0, R22.reuse, 0x20, RZ ;  /* 0x0000002016007824 */ /* 0x040fe200078e00ff */
[----:B------:R-:W-:Y:S01]  /*0930*/  LOP3.LUT R20, R22, 0x2, RZ, 0x3c, !PT ;  /* 0x0000000216147812 */ /* 0x000fe200078e3cff */
[----:B------:R-:W-:Y:S01]  /*0940*/  VIADD R27, R2, UR4 ;  /* 0x00000004021b7c36 */ /* 0x000fe20008000000 */
[----:B------:R-:W-:Y:S01]  /*0950*/  LOP3.LUT R4, R22, 0x3, RZ, 0x3c, !PT ;  /* 0x0000000316047812 */ /* 0x000fe200078e3cff */
[----:B------:R-:W-:Y:S01]  /*0960*/  IMAD R22, R23, 0x4, R22 ;  /* 0x0000000417167824 */ /* 0x000fe200078e0216 */
[C---:B------:R-:W-:Y:S01]  /*0970*/  LOP3.LUT R2, R0.reuse, 0x20, RZ, 0x3c, !PT ;  /* 0x0000002000027812 */ /* 0x040fe200078e3cff */
[----:B------:R-:W-:Y:S01]  /*0980*/  IMAD.HI.U32 R27, R27, 0xfe03f81, RZ ;  /* 0x0fe03f811b1b7827 */ /* 0x000fe200078e00ff */
[----:B------:R-:W-:-:S02]  /*0990*/  LOP3.LUT R24, R0, 0x40, RZ, 0x3c, !PT ;  /* 0x0000004000187812 */ /* 0x000fc400078e3cff */
[CC--:B------:R-:W-:Y:S01]  /*09a0*/  IADD3 R26, PT, PT, R0.reuse, R23.reuse, RZ ;  /* 0x00000017001a7210 */ /* 0x0c0fe20007ffe0ff */
[C---:B------:R-:W-:Y:S01]  /*09b0*/  IMAD R21, R23.reuse, 0x4, R6 ;  /* 0x0000000417157824 */ /* 0x040fe200078e0206 */
[----:B------:R-:W-:Y:S01]  /*09c0*/  LOP3.LUT R0, R0, 0x60, RZ, 0x3c, !PT ;  /* 0x0000006000007812 */ /* 0x000fe200078e3cff */
[C---:B------:R-:W-:Y:S01]  /*09d0*/  IMAD R20, R23.reuse, 0x4, R20 ;  /* 0x0000000417147824 */ /* 0x040fe200078e0214 */
[----:B------:R-:W-:Y:S01]  /*09e0*/  LEA R19, R23, R4, 0x2 ;  /* 0x0000000417137211 */ /* 0x000fe200078e10ff */
[----:B------:R-:W-:Y:S01]  /*09f0*/  IMAD.IADD R25, R2, 0x1, R23 ;  /* 0x0000000102197824 */ /* 0x000fe200078e0217 */
[----:B------:R-:W-:Y:S01]  /*0a00*/  SHF.R.U32.HI R27, RZ, 0x3, R27 ;  /* 0x00000003ff1b7819 */ /* 0x000fe2000001161b */
[----:B------:R-:W-:Y:S01]  /*0a10*/  IMAD.IADD R24, R24, 0x1, R23 ;  /* 0x0000000118187824 */ /* 0x000fe200078e0217 */
[----:B------:R-:W-:Y:S01]  /*0a20*/  IADD3 R23, PT, PT, R0, R23, RZ ;  /* 0x0000001700177210 */ /* 0x000fe20007ffe0ff */
[----:B------:R-:W-:-:S07]  /*0a30*/  IMAD.MOV.U32 R2, RZ, RZ, RZ ;  /* 0x000000ffff027224 */ /* 0x000fce00078e00ff */
.L_x_18:
[----:B------:R-:W1:Y:S01]  /*0a40*/  S2R R0, SR_CgaCtaId ;  /* 0x0000000000007919 */ /* 0x000e620000008800 */
[----:B------:R-:W-:Y:S01]  /*0a50*/  MOV R3, 0x400 ;  /* 0x0000040000037802 */ /* 0x000fe20000000f00 */
[----:B------:R-:W-:-:S03]  /*0a60*/  UMOV UR4, URZ ;  /* 0x000000ff00047c82 */ /* 0x000fc60008000000 */
[----:B-1----:R-:W-:-:S07]  /*0a70*/  LEA R0, R0, R3, 0x18 ;  /* 0x0000000300007211 */ /* 0x002fce00078ec0ff */
.L_x_17:
[C---:B------:R-:W-:Y:S01]  /*0a80*/  IMAD R6, R9.reuse, 0x8, R0 ;  /* 0x0000000809067824 */ /* 0x040fe200078e0200 */
[C---:B------:R-:W-:Y:S01]  /*0a90*/  ISETP.NE.AND P0, PT, R9.reuse, 0x6, PT ;  /* 0x000000060900780c */ /* 0x040fe20003f05270 */
[----:B------:R-:W-:Y:S01]  /*0aa0*/  IMAD.U32 R11, R2, -0x80000000, RZ ;  /* 0x80000000020b7824 */ /* 0x000fe200078e00ff */
[----:B------:R-:W-:Y:S01]  /*0ab0*/  ULOP3.LUT UP0, URZ, UR4, 0x2, URZ, 0xc0, !UPT ;  /* 0x0000000204ff7892 */ /* 0x000fe2000f80c0ff */
[----:B------:R-:W-:Y:S02]  /*0ac0*/  VIADD R5, R9, 0x1 ;  /* 0x0000000109057836 */ /* 0x000fe40000000000 */
[----:B------:R-:W1:Y:S01]  /*0ad0*/  SYNCS.PHASECHK.TRANS64.TRYWAIT P1, [R6+URZ+0x36c00], R11 ;  /* 0x036c000b060075a7 */ /* 0x000e6200080211ff */
[----:B------:R-:W-:Y:S02]  /*0ae0*/  VIADD R4, R6, 0x36c70 ;  /* 0x00036c7006047836 */ /* 0x000fe40000000000 */
[----:B------:R-:W-:-:S03]  /*0af0*/  SEL R5, R5, RZ, P0 ;  /* 0x000000ff05057207 */ /* 0x000fc60000000000 */
[----:B------:R-:W-:Y:S02]  /*0b00*/  PRMT R4, RZ, 0x654, R4 ;  /* 0x00000654ff047816 */ /* 0x000fe40000000004 */
[----:B------:R-:W-:-:S04]  /*0b10*/  ISETP.NE.AND P0, PT, R5, RZ, PT ;  /* 0x000000ff0500720c */ /* 0x000fc80003f05270 */
[----:B------:R-:W-:-:S04]  /*0b20*/  SEL R3, RZ, 0x1, P0 ;  /* 0x00000001ff037807 */ /* 0x000fc80000000000 */
[----:B------:R-:W-:Y:S01]  /*0b30*/  LOP3.LUT R3, R2, R3, RZ, 0x3c, !PT ;  /* 0x0000000302037212 */ /* 0x000fe200078e3cff */
[----:B------:R-:W-:-:S04]  /*0b40*/  IMAD R2, R5, 0x8, R0 ;  /* 0x0000000805027824 */ /* 0x000fc800078e0200 */
[----:B------:R-:W-:Y:S01]  /*0b50*/  IMAD.U32 R7, R3, -0x80000000, RZ ;  /* 0x8000000003077824 */ /* 0x000fe200078e00ff */
[----:B-1----:R-:W-:Y:S06]  /*0b60*/  @!P1 BRA `(.L_x_14) ;  /* 0x0000002c005c9947 */ /* 0x002fec0003800000 */
.L_x_49:
[----:B------:R-:W-:Y:S05]  /*0b70*/  BRA.U UP0, `(.L_x_15) ;  /* 0x0000000100747547 */ /* 0x000fea000b800000 */
[----:B-1----:R-:W-:-:S04]  /*0b80*/  LEA R6, R9, R0, 0x9 ;  /* 0x0000000009067211 */ /* 0x002fc800078e48ff */
[-C--:B------:R-:W-:Y:S01]  /*0b90*/  LEA R18, R26, R6.reuse, 0x2 ;  /* 0x000000061a127211 */ /* 0x080fe200078e10ff */
[--C-:B------:R-:W-:Y:S01]  /*0ba0*/  IMAD R15, R25, 0x4, R6.reuse ;  /* 0x00000004190f7824 */ /* 0x100fe200078e0206 */
[-C--:B------:R-:W-:Y:S01]  /*0bb0*/  LEA R14, R24, R6.reuse, 0x2 ;  /* 0x00000006180e7211 */ /* 0x080fe200078e10ff */
[--C-:B------:R-:W-:Y:S01]  /*0bc0*/  IMAD R12, R23, 0x4, R6.reuse ;  /* 0x00000004170c7824 */ /* 0x100fe200078e0206 */
[-C--:B------:R-:W-:Y:S01]  /*0bd0*/  LEA R10, R22, R6.reuse, 0x2 ;  /* 0x00000006160a7211 */ /* 0x080fe200078e10ff */
[----:B------:R-:W1:Y:S01]  /*0be0*/  LDS R17, [R18+0x35000] ;  /* 0x0350000012117984 */ /* 0x000e620000000800 */
[--C-:B------:R-:W-:Y:S01]  /*0bf0*/  IMAD R9, R21, 0x4, R6.reuse ;  /* 0x0000000415097824 */ /* 0x100fe200078e0206 */
[----:B------:R-:W-:Y:S01]  /*0c00*/  LEA R8, R20, R6, 0x2 ;  /* 0x0000000614087211 */ /* 0x000fe200078e10ff */
[----:B------:R-:W-:Y:S01]  /*0c10*/  IMAD R6, R19, 0x4, R6 ;  /* 0x0000000413067824 */ /* 0x000fe200078e0206 */
[----:B------:R-:W2:Y:S04]  /*0c20*/  LDS R16, [R15+0x35000] ;  /* 0x035000000f107984 */ /* 0x000ea80000000800 */
[----:B------:R-:W3:Y:S04]  /*0c30*/  LDS R13, [R14+0x35000] ;  /* 0x035000000e0d7984 */ /* 0x000ee80000000800 */
[----:B------:R-:W4:Y:S01]  /*0c40*/  LDS R11, [R12+0x35000] ;  /* 0x035000000c0b7984 */ /* 0x000f220000000800 */
[----:B------:R-:W-:-:S03]  /*0c50*/  NOP ;  /* 0x0000000000007918 */ /* 0x000fc60000000000 */
[----:B-1----:R-:W-:Y:S04]  /*0c60*/  STS [R10+0x35000], R17 ;  /* 0x035000110a007388 */ /* 0x002fe80000000800 */
[----:B--2---:R-:W-:Y:S04]  /*0c70*/  STS [R9+0x35000], R16 ;  /* 0x0350001009007388 */ /* 0x004fe80000000800 */
[----:B---3--:R-:W-:Y:S04]  /*0c80*/  STS [R8+0x35000], R13 ;  /* 0x0350000d08007388 */ /* 0x008fe80000000800 */
[----:B----4-:R-:W-:Y:S04]  /*0c90*/  STS [R6+0x35000], R11 ;  /* 0x0350000b06007388 */ /* 0x010fe80000000800 */
[----:B------:R-:W1:Y:S04]  /*0ca0*/  LDS R29, [R18+0x35e00] ;  /* 0x035e0000121d7984 */ /* 0x000e680000000800 */
[----:B------:R-:W2:Y:S04]  /*0cb0*/  LDS R28, [R15+0x35e00] ;  /* 0x035e00000f1c7984 */ /* 0x000ea80000000800 */
[----:B------:R-:W3:Y:S04]  /*0cc0*/  LDS R31, [R14+0x35e00] ;  /* 0x035e00000e1f7984 */ /* 0x000ee80000000800 */
[----:B------:R-:W4:Y:S01]  /*0cd0*/  LDS R33, [R12+0x35e00] ;  /* 0x035e00000c217984 */ /* 0x000f220000000800 */
[----:B------:R-:W-:-:S03]  /*0ce0*/  NOP ;  /* 0x0000000000007918 */ /* 0x000fc60000000000 */
[----:B-1----:R1:W-:Y:S04]  /*0cf0*/  STS [R10+0x35e00], R29 ;  /* 0x035e001d0a007388 */ /* 0x0023e80000000800 */
[----:B--2---:R1:W-:Y:S04]  /*0d00*/  STS [R9+0x35e00], R28 ;  /* 0x035e001c09007388 */ /* 0x0043e80000000800 */
[----:B---3--:R1:W-:Y:S04]  /*0d10*/  STS [R8+0x35e00], R31 ;  /* 0x035e001f08007388 */ /* 0x0083e80000000800 */
[----:B----4-:R1:W-:Y:S01]  /*0d20*/  STS [R6+0x35e00], R33 ;  /* 0x035e002106007388 */ /* 0x0103e20000000800 */
[----:B------:R2:W-:Y:S06]  /*0d30*/  MEMBAR.ALL.CTA ;  /* 0x0000000000007992 */ /* 0x0005ec0000008000 */
[----:B--2---:R-:W2:Y:S02]  /*0d40*/  FENCE.VIEW.ASYNC.S ;  /* 0x00000000000073c6 */ /* 0x004ea40000000000 */
.L_x_15:
[----:B--2---:R2:W-:Y:S01]  /*0d50*/  SYNCS.ARRIVE.TRANS64.RED.A1T0 RZ, [R4+URZ], RZ ;  /* 0x000000ff04ff79a7 */ /* 0x0045e200081004ff */
[----:B------:R-:W3:Y:S02]  /*0d60*/  SYNCS.PHASECHK.TRANS64.TRYWAIT P0, [R2+URZ+0x36c00], R7 ;  /* 0x036c0007020075a7 */ /* 0x000ee400080011ff */
[----:B--23--:R-:W-:Y:S05]  /*0d70*/  @!P0 BRA `(.L_x_16) ;  /* 0x0000002800f08947 */ /* 0x00cfea0003800000 */
.L_x_51:
[C---:B------:R-:W-:Y:S01]  /*0d80*/  ISETP.NE.AND P0, PT, R5.reuse, 0x6, PT ;  /* 0x000000060500780c */ /* 0x040fe20003f05270 */
[----:B------:R-:W-:Y:S01]  /*0d90*/  VIADD R5, R5, 0x1 ;  /* 0x0000000105057836 */ /* 0x000fe20000000000 */
[----:B------:R-:W-:Y:S01]  /*0da0*/  UIADD3 UR4, UPT, UPT, UR4, 0x2, URZ ;  /* 0x0000000204047890 */ /* 0x000fe2000fffe0ff */
[----:B-1----:R-:W-:-:S03]  /*0db0*/  VIADD R2, R2, 0x36c70 ;  /* 0x00036c7002027836 */ /* 0x002fc60000000000 */
[----:B------:R-:W-:Y:S01]  /*0dc0*/  SEL R9, R5, RZ, P0 ;  /* 0x000000ff05097207 */ /* 0x000fe20000000000 */
[----:B------:R-:W-:Y:S01]  /*0dd0*/  UISETP.NE.AND UP0, UPT, UR4, 0x38, UPT ;  /* 0x000000380400788c */ /* 0x000fe2000bf05270 */
[----:B------:R-:W-:Y:S02]  /*0de0*/  PRMT R2, RZ, 0x654, R2 ;  /* 0x00000654ff027816 */ /* 0x000fe40000000002 */
[----:B------:R-:W-:Y:S02]  /*0df0*/  ISETP.NE.AND P0, PT, R9, RZ, PT ;  /* 0x000000ff0900720c */ /* 0x000fe40003f05270 */
[----:B------:R1:W-:Y:S02]  /*0e00*/  SYNCS.ARRIVE.TRANS64.RED.A1T0 RZ, [R2+URZ], RZ ;  /* 0x000000ff02ff79a7 */ /* 0x0003e400081004ff */
[----:B-1----:R-:W-:-:S04]  /*0e10*/  SEL R2, RZ, 0x1, P0 ;  /* 0x00000001ff027807 */ /* 0x002fc80000000000 */
[----:B------:R-:W-:Y:S01]  /*0e20*/  LOP3.LUT R2, R3, R2, RZ, 0x3c, !PT ;  /* 0x0000000203027212 */ /* 0x000fe200078e3cff */
[----:B------:R-:W-:Y:S06]  /*0e30*/  BRA.U UP0, `(.L_x_17) ;  /* 0xfffffffd00107547 */ /* 0x000fec000b83ffff */
[----:B------:R-:W-:-:S13]  /*0e40*/  ISETP.NE.AND P0, PT, R27, UR5, PT ;  /* 0x000000051b007c0c */ /* 0x000fda000bf05270 */
[----:B------:R-:W-:Y:S05]  /*0e50*/  @!P0 EXIT ;  /* 0x000000000000894d */ /* 0x000fea0003800000 */
[----:B------:R-:W-:Y:S01]  /*0e60*/  UIADD3 UR5, UPT, UPT, UR5, 0x1, URZ ;  /* 0x0000000105057890 */ /* 0x000fe2000fffe0ff */
[----:B------:R-:W-:Y:S05]  /*0e70*/  BRA `(.L_x_18) ;  /* 0xfffffff800f07947 */ /* 0x000fea000383ffff */
.L_x_12:
[----:B-1----:R-:W-:-:S09]  /*0e80*/  UISETP.NE.AND UP0, UPT, UR5, URZ, UPT ;  /* 0x000000ff0500728c */ /* 0x002fd2000bf05270 */
[----:B------:R-:W-:Y:S05]  /*0e90*/  BRA.U UP0, `(.L_x_13) ;  /* 0x0000001500c87547 */ /* 0x000fea000b800000 */
[----:B------:R-:W1:Y:S01]  /*0ea0*/  S2UR UR4, SR_CTAID.X ;  /* 0x00000000000479c3 */ /* 0x000e620000002500 */
[----:B------:R-:W-:Y:S02]  /*0eb0*/  UMOV UR8, 0x400 ;  /* 0x0000040000087882 */ /* 0x000fe40000000000 */
[----:B------:R-:W-:-:S04]  /*0ec0*/  ULEA UR8, UR5, UR8, 0x18 ;  /* 0x0000000805087291 */ /* 0x000fc8000f8ec0ff */
[----:B------:R-:W-:Y:S02]  /*0ed0*/  UIADD3 UR5, UPT, UPT, UR8, 0x20000, URZ ;  /* 0x0002000008057890 */ /* 0x000fe4000fffe0ff */
[----:B------:R-:W-:Y:S02]  /*0ee0*/  UIADD3 UR6, UPT, UPT, UR8, 0x4000, URZ ;  /* 0x0000400008067890 */ /* 0x000fe4000fffe0ff */
[----:B------:R-:W-:Y:S02]  /*0ef0*/  USHF.R.U32.HI UR5, URZ, 0x4, UR5 ;  /* 0x00000004ff057899 */ /* 0x000fe40008011605 */
[----:B------:R-:W-:Y:S02]  /*0f00*/  USHF.R.U32.HI UR6, URZ, 0x4, UR6 ;  /* 0x00000004ff067899 */ /* 0x000fe40008011606 */
[----:B------:R-:W-:Y:S01]  /*0f10*/  ULOP3.LUT UR5, UR5, 0x3fc0, URZ, 0xc0, !UPT ;  /* 0x00003fc005057892 */ /* 0x000fe2000f8ec0ff */
[----:B-1----:R-:W-:-:S13]  /*0f20*/  ISETP.LE.U32.AND P0, PT, R2, UR4, PT ;  /* 0x0000000402007c0c */ /* 0x002fda000bf03070 */
[----:B------:R-:W-:Y:S05]  /*0f30*/  @P0 EXIT ;  /* 0x000000000000094d */ /* 0x000fea0003800000 */
[----:B------:R-:W-:Y:S01]  /*0f40*/  ULOP3.LUT UR4, URZ, UR4, URZ, 0x33, !UPT ;  /* 0x00000004ff047292 */ /* 0x000fe2000f8e33ff */
[----:B------:R-:W-:Y:S01]  /*0f50*/  IMAD.U32 R0, RZ, RZ, UR5 ;  /* 0x00000005ff007e24 */ /* 0x000fe2000f8e00ff */
[----:B------:R-:W-:Y:S01]  /*0f60*/  ULOP3.LUT UR6, UR6, 0x3fc0, URZ, 0xc0, !UPT ;  /* 0x00003fc006067892 */ /* 0x000fe2000f8ec0ff */
[C---:B------:R-:W-:Y:S01]  /*0f70*/  ISETP.GE.U32.AND P0, PT, R23.reuse, 0x7, PT ;  /* 0x000000071700780c */ /* 0x040fe20003f06070 */
[----:B------:R-:W-:Y:S01]  /*0f80*/  IMAD.MOV.U32 R4, RZ, RZ, RZ ;  /* 0x000000ffff047224 */ /* 0x000fe200078e00ff */
[----:B------:R-:W-:Y:S01]  /*0f90*/  UMOV UR17, URZ ;  /* 0x000000ff00117c82 */ /* 0x000fe20008000000 */
[----:B------:R-:W-:Y:S01]  /*0fa0*/  VIADD R3, R2, UR4 ;  /* 0x0000000402037c36 */ /* 0x000fe20008000000 */
[----:B------:R-:W-:Y:S01]  /*0fb0*/  UMOV UR13, URZ ;  /* 0x000000ff000d7c82 */ /* 0x000fe20008000000 */
[C---:B------:R-:W-:Y:S01]  /*0fc0*/  IMAD R5, R23.reuse, 0x300, R0 ;  /* 0x0000030017057824 */ /* 0x040fe200078e0200 */
[----:B------:R-:W-:Y:S01]  /*0fd0*/  LEA R7, R23, UR6, 0xa ;  /* 0x0000000617077c11 */ /* 0x000fe2000f8e50ff */
[----:B------:R-:W-:Y:S01]  /*0fe0*/  IMAD.HI.U32 R3, R3, 0xfe03f81, RZ ;  /* 0x0fe03f8103037827 */ /* 0x000fe200078e00ff */
[----:B------:R-:W-:Y:S01]  /*0ff0*/  UMOV UR6, 0xc0 ;  /* 0x000000c000067882 */ /* 0x000fe20000000000 */
[----:B------:R-:W-:Y:S01]  /*1000*/  UMOV UR7, 0xc4 ;  /* 0x000000c400077882 */ /* 0x000fe20000000000 */
[----:B------:R-:W-:Y:S01]  /*1010*/  SEL R7, R7, RZ, !P0 ;  /* 0x000000ff07077207 */ /* 0x000fe20004000000 */
[----:B------:R-:W-:Y:S01]  /*1020*/  UMOV UR4, 0xc0 ;  /* 0x000000c000047882 */ /* 0x000fe20000000000 */
[----:B------:R-:W-:Y:S01]  /*1030*/  SEL R5, R5, RZ, !P0 ;  /* 0x000000ff05057207 */ /* 0x000fe20004000000 */
[----:B------:R-:W-:Y:S01]  /*1040*/  UMOV UR5, 0xc4 ;  /* 0x000000c400057882 */ /* 0x000fe20000000000 */
[----:B------:R-:W-:-:S07]  /*1050*/  SHF.R.U32.HI R3, RZ, 0x3, R3 ;  /* 0x00000003ff037819 */ /* 0x000fce0000011603 */
.L_x_25:
[----:B------:R-:W-:Y:S02]  /*1060*/  USHF.R.U32.HI UR10, URZ, 0x1, UR17 ;  /* 0x00000001ff0a7899 */ /* 0x000fe40008011611 */
[----:B------:R-:W-:Y:S02]  /*1070*/  USHF.L.U32 UR9, UR17, 0x3, URZ ;  /* 0x0000000311097899 */ /* 0x000fe400080006ff */
[----:B------:R-:W-:Y:S02]  /*1080*/  ULOP3.LUT UR10, UR10, 0x1, URZ, 0xc, !UPT ;  /* 0x000000010a0a7892 */ /* 0x000fe4000f8e0cff */
[----:B------:R-:W-:Y:S02]  /*1090*/  ULOP3.LUT UR9, UR9, 0x8, URZ, 0xc0, !UPT ;  /* 0x0000000809097892 */ /* 0x000fe4000f8ec0ff */
[----:B------:R-:W-:Y:S02]  /*10a0*/  USHF.L.U32 UR10, UR10, 0x1f, URZ ;  /* 0x0000001f0a0a7899 */ /* 0x000fe400080006ff */
[----:B------:R-:W-:-:S02]  /*10b0*/  ULOP3.LUT UR12, UR17, 0x1, URZ, 0xc0, !UPT ;  /* 0x00000001110c7892 */ /* 0x000fc4000f8ec0ff */
[----:B------:R-:W-:Y:S01]  /*10c0*/  MOV R0, UR9 ;  /* 0x0000000900007c02 */ /* 0x000fe20008000f00 */
[----:B------:R-:W-:Y:S01]  /*10d0*/  UIADD3 UR9, UPT, UPT, UR8, UR9, URZ ;  /* 0x0000000908097290 */ /* 0x000fe2000fffe0ff */
[----:B------:R-:W-:Y:S01]  /*10e0*/  MOV R9, UR10 ;  /* 0x0000000a00097c02 */ /* 0x000fe20008000f00 */
[----:B------:R-:W-:Y:S02]  /*10f0*/  UIMAD UR12, UR12, 0x60, URZ ;  /* 0x000000600c0c78a4 */ /* 0x000fe4000f8e02ff */
[----:B------:R-:W-:Y:S01]  /*1100*/  UIADD3 UR11, UPT, UPT, UR9, 0x36ca8, URZ ;  /* 0x00036ca8090b7890 */ /* 0x000fe2000fffe0ff */
[----:B------:R-:W1:Y:S02]  /*1110*/  SYNCS.PHASECHK.TRANS64.TRYWAIT P0, [R0+UR8+0x36cb8], R9 ;  /* 0x036cb809000075a7 */ /* 0x000e640008001108 */
[----:B-1----:R-:W-:Y:S09]  /*1120*/  @!P0 BRA `(.L_x_19) ;  /* 0x00000028001c8947 */ /* 0x002ff20003800000 */
.L_x_53:
[----:B------:R-:W-:Y:S01]  /*1130*/  NOP ;  /* 0x0000000000007918 */ /* 0x000fe20000000000 */
[----:B------:R-:W-:-:S05]  /*1140*/  UMOV UR16, URZ ;  /* 0x000000ff00107c82 */ /* 0x000fca0008000000 */
.L_x_24:
[----:B------:R-:W-:Y:S01]  /*1150*/  ULEA UR10, UR13, UR8, 0x3 ;  /* 0x000000080d0a7291 */ /* 0x000fe2000f8e18ff */
[----:B-1----:R-:W-:Y:S01]  /*1160*/  SHF.L.U32 R9, R4, 0x1f, RZ ;  /* 0x0000001f04097819 */ /* 0x002fe200000006ff */
[----:B------:R-:W-:Y:S01]  /*1170*/  ULOP3.LUT UP0, UR14, UR16, 0x2, URZ, 0xc0, !UPT ;  /* 0x00000002100e7892 */ /* 0x000fe2000f80c0ff */
[----:B------:R-:W-:Y:S06]  /*1180*/  MOV R0, UR13 ;  /* 0x0000000d00007c02 */ /* 0x000fec0008000f00 */
[----:B------:R-:W1:Y:S02]  /*1190*/  SYNCS.PHASECHK.TRANS64.TRYWAIT P0, [UR10+0x36c70], R9 ;  /* 0x036c7009ff0075a7 */ /* 0x000e64000800110a */
[----:B-12---:R-:W-:Y:S05]  /*11a0*/  @!P0 BRA `(.L_x_20) ;  /* 0x00000028001c8947 */ /* 0x006fea0003800000 */
.L_x_55:
[----:B------:R-:W-:Y:S01]  /*11b0*/  NOP ;  /* 0x0000000000007918 */ /* 0x000fe20000000000 */
[----:B------:R-:W-:Y:S05]  /*11c0*/  BRA.U UP0, `(.L_x_21) ;  /* 0x0000000100307547 */ /* 0x000fea000b800000 */
[----:B------:R-:W-:Y:S01]  /*11d0*/  ULEA UR9, UR13, UR8, 0x9 ;  /* 0x000000080d097291 */ /* 0x000fe2000f8e48ff */
[----:B------:R-:W-:Y:S01]  /*11e0*/  UMOV UR19, 0x4008 ;  /* 0x0000400800137882 */ /* 0x000fe20000000000 */
[----:B------:R-:W-:Y:S02]  /*11f0*/  UMOV UR21, 0x4008 ;  /* 0x0000400800157882 */ /* 0x000fe40000000000 */
[----:B------:R-:W-:Y:S02]  /*1200*/  UIADD3 UR15, UPT, UPT, UR9, 0x35000, URZ ;  /* 0x00035000090f7890 */ /* 0x000fe4000fffe0ff */
[----:B------:R-:W-:Y:S02]  /*1210*/  UIADD3 UR9, UPT, UPT, UR9, 0x35e00, URZ ;  /* 0x00035e0009097890 */ /* 0x000fe4000fffe0ff */
[----:B------:R-:W-:Y:S02]  /*1220*/  USHF.R.U32.HI UR15, URZ, 0x4, UR15 ;  /* 0x00000004ff0f7899 */ /* 0x000fe4000801160f */
[----:B------:R-:W-:Y:S02]  /*1230*/  USHF.R.U32.HI UR9, URZ, 0x4, UR9 ;  /* 0x00000004ff097899 */ /* 0x000fe40008011609 */
[----:B------:R-:W-:Y:S02]  /*1240*/  ULOP3.LUT UR18, UR15, 0x3fe0, URZ, 0xc0, !UPT ;  /* 0x00003fe00f127892 */ /* 0x000fe4000f8ec0ff */
[----:B------:R-:W-:Y:S07]  /*1250*/  ULOP3.LUT UR20, UR9, 0x3fe0, URZ, 0xc0, !UPT ;  /* 0x00003fe009147892 */ /* 0x000fee000f8ec0ff */
[----:B------:R2:W-:Y:S02]  /*1260*/  UTCCP.T.S.4x32dp128bit tmem[0xc0], gdesc[UR18] ;  /* 0x0000c012ff0079e7 */ /* 0x0005e40009100000 */
[----:B------:R2:W-:Y:S01]  /*1270*/  UTCCP.T.S.4x32dp128bit tmem[0xc4], gdesc[UR20] ;  /* 0x0000c414ff0079e7 */ /* 0x0005e20009100000 */
[----:B------:R-:W-:Y:S02]  /*1280*/  NOP ;  /* 0x0000000000007918 */ /* 0x000fe40000000000 */
.L_x_21:
[----:B------:R-:W-:Y:S01]  /*1290*/  UISETP.NE.AND UP0, UPT, UR13, 0x6, UPT ;  /* 0x000000060d00788c */ /* 0x000fe2000bf05270 */
[----:B-1----:R-:W1:Y:S01]  /*12a0*/  SHFL.IDX PT, R2, R7, R0, 0x1f ;  /* 0x00001f0007027589 */ /* 0x002e6200000e0000 */
[----:B------:R-:W-:Y:S01]  /*12b0*/  UIADD3 UR9, UPT, UPT, UR13, 0x1, URZ ;  /* 0x000000010d097890 */ /* 0x000fe2000fffe0ff */
[----:B------:R-:W-:Y:S03]  /*12c0*/  NOP ;  /* 0x0000000000007918 */ /* 0x000fe60000000000 */
[----:B------:R-:W-:Y:S03]  /*12d0*/  USEL UR9, UR9, URZ, UP0 ;  /* 0x000000ff09097287 */ /* 0x000fe60008000000 */
[----:B------:R3:W4:Y:S01]  /*12e0*/  SHFL.IDX PT, R6, R5, R0, 0x1f ;  /* 0x00001f0005067589 */ /* 0x00072200000e0000 */
[----:B------:R-:W-:Y:S02]  /*12f0*/  USHF.L.U32 UR15, UR14, 0x4, URZ ;  /* 0x000000040e0f7899 */ /* 0x000fe400080006ff */
[----:B------:R-:W-:Y:S02]  /*1300*/  ULEA UR13, UR9, UR8, 0x3 ;  /* 0x00000008090d7291 */ /* 0x000fe4000f8e18ff */
[----:B------:R-:W-:Y:S01]  /*1310*/  ULEA UR14, UR14, 0x898, 0xd ;  /* 0x000008980e0e7891 */ /* 0x000fe2000f8e68ff */
[----:B------:R-:W-:Y:S01]  /*1320*/  ISETP.NE.AND P0, PT, RZ, UR9, PT ;  /* 0x00000009ff007c0c */ /* 0x000fe2000bf05270 */
[----:B------:R-:W-:Y:S02]  /*1330*/  UISETP.NE.AND UP0, UPT, UR16, URZ, UPT ;  /* 0x000000ff1000728c */ /* 0x000fe4000bf05270 */
[----:B------:R-:W-:Y:S01]  /*1340*/  UPRMT UR15, UR15, 0x5410, UR14 ;  /* 0x000054100f0f7896 */ /* 0x000fe2000800000e */
[----:B------:R-:W-:Y:S01]  /*1350*/  SEL R11, RZ, 0x1, P0 ;  /* 0x00000001ff0b7807 */ /* 0x000fe20000000000 */
[----:B------:R-:W-:Y:S01]  /*1360*/  UIADD3 UR10, UPT, UPT, UR10, 0x36c38, URZ ;  /* 0x00036c380a0a7890 */ /* 0x000fe2000fffe0ff */
[----:B------:R-:W-:Y:S02]  /*1370*/  UMOV UR14, URZ ;  /* 0x000000ff000e7c82 */ /* 0x000fe40008000000 */
[----:B------:R-:W-:Y:S01]  /*1380*/  LOP3.LUT R4, R4, R11, RZ, 0x3c, !PT ;  /* 0x0000000b04047212 */ /* 0x000fe200078e3cff */
[----:B--2---:R-:W-:Y:S01]  /*1390*/  UMOV UR21, 0x40004040 ;  /* 0x4000404000157882 */ /* 0x004fe20000000000 */
[----:B------:R-:W-:Y:S01]  /*13a0*/  UMOV UR19, 0x40004040 ;  /* 0x4000404000137882 */ /* 0x000fe20000000000 */
[----:B------:R-:W-:Y:S01]  /*13b0*/  UMOV UR25, 0x40004040 ;  /* 0x4000404000197882 */ /* 0x000fe20000000000 */
[----:B------:R-:W-:Y:S01]  /*13c0*/  UMOV UR23, 0x40004040 ;  /* 0x4000404000177882 */ /* 0x000fe20000000000 */
[----:B------:R-:W-:Y:S01]  /*13d0*/  IMAD.U32 R9, R4, -0x80000000, RZ ;  /* 0x8000000004097824 */ /* 0x000fe200078e00ff */
[----:B------:R-:W-:Y:S01]  /*13e0*/  UMOV UR29, 0x40004040 ;  /* 0x40004040001d7882 */ /* 0x000fe20000000000 */
[----:B------:R-:W-:Y:S01]  /*13f0*/  UMOV UR27, 0x40004040 ;  /* 0x40004040001b7882 */ /* 0x000fe20000000000 */
[----:B------:R-:W-:Y:S01]  /*1400*/  UMOV UR33, 0x40004040 ;  /* 0x4000404000217882 */ /* 0x000fe20000000000 */
[----:B------:R-:W-:Y:S01]  /*1410*/  UMOV UR31, 0x40004040 ;  /* 0x40004040001f7882 */ /* 0x000fe20000000000 */
[----:B-1----:R-:W-:Y:S01]  /*1420*/  R2UR UR20, R2 ;  /* 0x00000000021472ca */ /* 0x002fe200000e0000 */
[----:B---3--:R-:W-:Y:S01]  /*1430*/  IMAD.U32 R0, RZ, RZ, UR9 ;  /* 0x00000009ff007e24 */ /* 0x008fe2000f8e00ff */
[----:B----4-:R-:W-:Y:S11]  /*1440*/  R2UR UR18, R6 ;  /* 0x00000000061272ca */ /* 0x010ff600000e0000 */
[----:B------:R-:W-:Y:S02]  /*1450*/  UIADD3 UR24, UPT, UPT, UR20, 0x2, URZ ;  /* 0x0000000214187890 */ /* 0x000fe4000fffe0ff */
[----:B------:R-:W-:Y:S01]  /*1460*/  UIADD3 UR22, UPT, UPT, UR18, 0x2, URZ ;  /* 0x0000000212167890 */ /* 0x000fe2000fffe0ff */
[----:B------:R1:W-:Y:S01]  /*1470*/  UTCQMMA gdesc[UR20], gdesc[UR18], tmem[UR12], tmem[UR14], idesc[UR15], tmem[UR6], UP0 ;  /* 0x00060e1214007dea */ /* 0x0003e2000800030c */
[----:B------:R-:W-:Y:S02]  /*1480*/  UIADD3 UR28, UPT, UPT, UR20, 0x4, URZ ;  /* 0x00000004141c7890 */ /* 0x000fe4000fffe0ff */
[----:B------:R-:W-:Y:S02]  /*1490*/  UIADD3 UR26, UPT, UPT, UR18, 0x4, URZ ;  /* 0x00000004121a7890 */ /* 0x000fe4000fffe0ff */
[----:B------:R-:W-:Y:S02]  /*14a0*/  UIADD3 UR32, UPT, UPT, UR20, 0x6, URZ ;  /* 0x0000000614207890 */ /* 0x000fe4000fffe0ff */
[----:B------:R-:W-:Y:S01]  /*14b0*/  UIADD3 UR30, UPT, UPT, UR18, 0x6, URZ ;  /* 0x00000006121e7890 */ /* 0x000fe2000fffe0ff */
[----:B------:R1:W-:Y:S04]  /*14c0*/  UTCQMMA gdesc[UR24], gdesc[UR22], tmem[UR12], tmem[UR14], idesc[UR15], tmem[UR6], UPT ;  /* 0x00060e1618007dea */ /* 0x0003e8000b80030c */
[----:B------:R1:W-:Y:S04]  /*14d0*/  UTCQMMA gdesc[UR28], gdesc[UR26], tmem[UR12], tmem[UR14], idesc[UR15], tmem[UR6], UPT ;  /* 0x00060e1a1c007dea */ /* 0x0003e8000b80030c */
[----:B------:R1:W-:Y:S01]  /*14e0*/  UTCQMMA gdesc[UR32], gdesc[UR30], tmem[UR12], tmem[UR14], idesc[UR15], tmem[UR6], UPT ;  /* 0x00060e1e20007dea */ /* 0x0003e2000b80030c */
[----:B------:R1:W-:Y:S01]  /*14f0*/  UTCBAR [UR10], URZ ;  /* 0x000000ff0a0073e9 */ /* 0x0003e200080000ff */
[----:B------:R-:W2:Y:S02]  /*1500*/  SYNCS.PHASECHK.TRANS64.TRYWAIT P0, [UR13+0x36c70], R9 ;  /* 0x036c7009ff0075a7 */ /* 0x000ea4000800110d */
[----:B-12---:R-:W-:Y:S05]  /*1510*/  @!P0 BRA `(.L_x_22) ;  /* 0x00000024005c8947 */ /* 0x006fea0003800000 */
.L_x_57:
[----:B------:R-:W-:Y:S01]  /*1520*/  UIADD3 UR10, UPT, UPT, UR16, 0x1, URZ ;  /* 0x00000001100a7890 */ /* 0x000fe2000fffe0ff */
[----:B-1----:R-:W1:Y:S01]  /*1530*/  SHFL.IDX PT, R2, R7, R0, 0x1f ;  /* 0x00001f0007027589 */ /* 0x002e6200000e0000 */
[----:B------:R-:W-:Y:S02]  /*1540*/  UIADD3 UR13, UPT, UPT, UR13, 0x36c38, URZ ;  /* 0x00036c380d0d7890 */ /* 0x000fe4000fffe0ff */
[----:B------:R-:W-:Y:S05]  /*1550*/  USHF.L.U32 UR14, UR10, 0xd, URZ ;  /* 0x0000000d0a0e7899 */ /* 0x000fea00080006ff */
[----:B------:R-:W2:Y:S01]  /*1560*/  SHFL.IDX PT, R6, R5, R0, 0x1f ;  /* 0x00001f0005067589 */ /* 0x000ea200000e0000 */
[----:B------:R-:W-:Y:S01]  /*1570*/  USHF.L.U32 UR15, UR10, 0x4, URZ ;  /* 0x000000040a0f7899 */ /* 0x000fe200080006ff */
[----:B------:R-:W-:Y:S01]  /*1580*/  NOP ;  /* 0x0000000000007918 */ /* 0x000fe20000000000 */
[----:B------:R-:W-:Y:S01]  /*1590*/  ULOP3.LUT UR14, UR14, 0x6000, URZ, 0xc0, !UPT ;  /* 0x000060000e0e7892 */ /* 0x000fe2000f8ec0ff */
[----:B------:R-:W-:Y:S01]  /*15a0*/  NOP ;  /* 0x0000000000007918 */ /* 0x000fe20000000000 */
[----:B------:R-:W-:Y:S02]  /*15b0*/  ULOP3.LUT UR15, UR15, 0x30, URZ, 0xc0, !UPT ;  /* 0x000000300f0f7892 */ /* 0x000fe4000f8ec0ff */
[----:B------:R-:W-:Y:S02]  /*15c0*/  ULOP3.LUT UR14, UR14, 0x898, URZ, 0xfc, !UPT ;  /* 0x000008980e0e7892 */ /* 0x000fe4000f8efcff */
[----:B------:R-:W-:Y:S02]  /*15d0*/  UISETP.NE.AND UP0, UPT, UR10, 0x37, UPT ;  /* 0x000000370a00788c */ /* 0x000fe4000bf05270 */
[----:B------:R-:W-:Y:S01]  /*15e0*/  UPRMT UR15, UR15, 0x5410, UR14 ;  /* 0x000054100f0f7896 */ /* 0x000fe2000800000e */
[----:B------:R-:W-:Y:S02]  /*15f0*/  UMOV UR21, 0x40004040 ;  /* 0x4000404000157882 */ /* 0x000fe40000000000 */
[----:B------:R-:W-:Y:S01]  /*1600*/  UMOV UR14, URZ ;  /* 0x000000ff000e7c82 */ /* 0x000fe20008000000 */
[----:B------:R-:W-:Y:S01]  /*1610*/  UMOV UR19, 0x40004040 ;  /* 0x4000404000137882 */ /* 0x000fe20000000000 */
[----:B------:R-:W-:Y:S01]  /*1620*/  UMOV UR25, 0x40004040 ;  /* 0x4000404000197882 */ /* 0x000fe20000000000 */
[----:B------:R-:W-:Y:S01]  /*1630*/  UMOV UR23, 0x40004040 ;  /* 0x4000404000177882 */ /* 0x000fe20000000000 */
[----:B------:R-:W-:Y:S01]  /*1640*/  UMOV UR29, 0x40004040 ;  /* 0x40004040001d7882 */ /* 0x000fe20000000000 */
[----:B-1----:R-:W-:Y:S01]  /*1650*/  R2UR UR20, R2 ;  /* 0x00000000021472ca */ /* 0x002fe200000e0000 */
[----:B------:R-:W-:Y:S01]  /*1660*/  UMOV UR27, 0x40004040 ;  /* 0x40004040001b7882 */ /* 0x000fe20000000000 */
[----:B--2---:R-:W-:Y:S01]  /*1670*/  R2UR UR18, R6 ;  /* 0x00000000061272ca */ /* 0x004fe200000e0000 */
[----:B------:R-:W-:Y:S01]  /*1680*/  UMOV UR33, 0x40004040 ;  /* 0x4000404000217882 */ /* 0x000fe20000000000 */
[----:B------:R-:W-:Y:S09]  /*1690*/  UMOV UR31, 0x40004040 ;  /* 0x40004040001f7882 */ /* 0x000ff20000000000 */
[----:B------:R-:W-:Y:S02]  /*16a0*/  UIADD3 UR24, UPT, UPT, UR20, 0x2, URZ ;  /* 0x0000000214187890 */ /* 0x000fe4000fffe0ff */
[----:B------:R-:W-:Y:S01]  /*16b0*/  UIADD3 UR22, UPT, UPT, UR18, 0x2, URZ ;  /* 0x0000000212167890 */ /* 0x000fe2000fffe0ff */
[----:B------:R1:W-:Y:S01]  /*16c0*/  UTCQMMA gdesc[UR20], gdesc[UR18], tmem[UR12], tmem[UR14], idesc[UR15], tmem[UR4], UPT ;  /* 0x00040e1214007dea */ /* 0x0003e2000b80030c */
        /* <DEDUP_REMOVED lines=8> */
[----:B------:R-:W-:Y:S05]  /*1750*/  BRA.U UP0, `(.L_x_23) ;  /* 0x0000000100087547 */ /* 0x000fea000b800000 */
[----:B------:R2:W-:Y:S01]  /*1760*/  UTCBAR [UR11], URZ ;  /* 0x000000ff0b0073e9 */ /* 0x0005e200080000ff */
[----:B------:R-:W-:Y:S01]  /*1770*/  NOP ;  /* 0x0000000000007918 */ /* 0x000fe20000000000 */
.L_x_23:
[----:B------:R-:W-:Y:S02]  /*1780*/  UISETP.NE.AND UP0, UPT, UR9, 0x6, UPT ;  /* 0x000000060900788c */ /* 0x000fe4000bf05270 */
[----:B------:R-:W-:Y:S02]  /*1790*/  UIADD3 UR9, UPT, UPT, UR9, 0x1, URZ ;  /* 0x0000000109097890 */ /* 0x000fe4000fffe0ff */
[----:B------:R-:W-:Y:S02]  /*17a0*/  UIADD3 UR16, UPT, UPT, UR16, 0x2, URZ ;  /* 0x0000000210107890 */ /* 0x000fe4000fffe0ff */
[----:B-1----:R-:W-:Y:S02]  /*17b0*/  USEL UR13, UR9, URZ, UP0 ;  /* 0x000000ff090d7287 */ /* 0x002fe40008000000 */
[----:B------:R-:W-:Y:S04]  /*17c0*/  UISETP.NE.AND UP0, UPT, UR16, 0x38, UPT ;  /* 0x000000381000788c */ /* 0x000fe8000bf05270 */
[----:B------:R-:W-:Y:S04]  /*17d0*/  ISETP.NE.AND P0, PT, RZ, UR13, PT ;  /* 0x0000000dff007c0c */ /* 0x000fe8000bf05270 */
[----:B------:R-:W-:Y:S04]  /*17e0*/  SEL R9, RZ, 0x1, P0 ;  /* 0x00000001ff097807 */ /* 0x000fe80000000000 */
[----:B------:R-:W-:Y:S01]  /*17f0*/  LOP3.LUT R4, R4, R9, RZ, 0x3c, !PT ;  /* 0x0000000904047212 */ /* 0x000fe200078e3cff */
[----:B------:R-:W-:Y:S06]  /*1800*/  BRA.U UP0, `(.L_x_24) ;  /* 0xfffffff900507547 */ /* 0x000fec000b83ffff */
[----:B------:R-:W-:-:S13]  /*1810*/  ISETP.NE.AND P0, PT, R3, UR17, PT ;  /* 0x0000001103007c0c */ /* 0x000fda000bf05270 */
[----:B--2---:R-:W-:Y:S05]  /*1820*/  @!P0 EXIT ;  /* 0x000000000000894d */ /* 0x004fea0003800000 */
[----:B------:R-:W-:Y:S01]  /*1830*/  UIADD3 UR17, UPT, UPT, UR17, 0x1, URZ ;  /* 0x0000000111117890 */ /* 0x000fe2000fffe0ff */
[----:B------:R-:W-:Y:S11]  /*1840*/  BRA `(.L_x_25) ;  /* 0xfffffff800047947 */ /* 0x000ff6000383ffff */
.L_x_11:
[----:B------:R-:W-:-:S13]  /*1850*/  ELECT P0, URZ, PT ;  /* 0x0000000000ff782f */ /* 0x000fda0003800000 */
[----:B------:R-:W-:Y:S05]  /*1860*/  @!P0 BRA `(.L_x_13) ;  /* 0x0000000c00548947 */ /* 0x000fea0003800000 */
[----:B------:R-:W1:Y:S02]  /*1870*/  S2R R13, SR_CTAID.X ;  /* 0x00000000000d7919 */ /* 0x000e640000002500 */
[----:B-1----:R-:W-:-:S13]  /*1880*/  ISETP.GE.U32.AND P0, PT, R13, R2, PT ;  /* 0x000000020d00720c */ /* 0x002fda0003f06070 */
[----:B------:R-:W-:Y:S05]  /*1890*/  @P0 EXIT ;  /* 0x000000000000094d */ /* 0x000fea0003800000 */
[----:B------:R-:W1:Y:S01]  /*18a0*/  LDC.64 R16, c[0x0][0x348] ;  /* 0x0000d200ff107b82 */ /* 0x000e620000000a00 */
[-C--:B------:R-:W-:Y:S02]  /*18b0*/  LOP3.LUT R3, RZ, R13.reuse, RZ, 0x33, !PT ;  /* 0x0000000dff037212 */ /* 0x080fe400078e33ff */
[----:B------:R-:W-:Y:S02]  /*18c0*/  CS2R R14, SRZ ;  /* 0x00000000000e7805 */ /* 0x000fe4000001ff00 */
[----:B------:R-:W-:Y:S01]  /*18d0*/  MOV R0, R13 ;  /* 0x0000000d00007202 */ /* 0x000fe20000000f00 */
[----:B------:R-:W-:Y:S02]  /*18e0*/  IMAD.MOV.U32 R5, RZ, RZ, RZ ;  /* 0x000000ffff057224 */ /* 0x000fe400078e00ff */
[----:B------:R-:W-:Y:S01]  /*18f0*/  IMAD.IADD R3, R2, 0x1, R3 ;  /* 0x0000000102037824 */ /* 0x000fe200078e0203 */
[----:B------:R-:W2:Y:S03]  /*1900*/  LDC.64 R8, c[0x0][0x358] ;  /* 0x0000d600ff087b82 */ /* 0x000ea60000000a00 */
[----:B------:R-:W-:-:S05]  /*1910*/  IMAD.HI.U32 R12, R3, 0xfe03f81, RZ ;  /* 0x0fe03f81030c7827 */ /* 0x000fca00078e00ff */
[----:B------:R-:W-:-:S07]  /*1920*/  SHF.R.U32.HI R12, RZ, 0x3, R12 ;  /* 0x00000003ff0c7819 */ /* 0x000fce000001160c */
.L_x_31:
[----:B------:R-:W-:Y:S01]  /*1930*/  IMAD.HI.U32 R19, R0, 0x2fa0be83, RZ ;  /* 0x2fa0be8300137827 */ /* 0x000fe200078e00ff */
[----:B------:R-:W-:-:S04]  /*1940*/  MOV R2, 0x19b0 ;  /* 0x000019b000027802 */ /* 0x000fc80000000f00 */
[----:B------:R-:W-:-:S05]  /*1950*/  SHF.R.U32.HI R19, RZ, 0x6, R19 ;  /* 0x00000006ff137819 */ /* 0x000fca0000011613 */
[C---:B------:R-:W-:Y:S02]  /*1960*/  IMAD R45, R19.reuse, -0x8, R20 ;  /* 0xfffffff8132d7824 */ /* 0x040fe400078e0214 */
[----:B------:R-:W-:-:S03]  /*1970*/  IMAD R3, R19, -0x158, R0 ;  /* 0xfffffea813037824 */ /* 0x000fc600078e0200 */
[----:B------:R-:W-:Y:S02]  /*1980*/  VIMNMX.U32 R45, PT, PT, R45, 0x8, PT ;  /* 0x000000082d2d7848 */ /* 0x000fe40003fe0000 */
[----:B------:R-:W-:Y:S02]  /*1990*/  LOP3.LUT R6, R3, 0xffff, RZ, 0xc0, !PT ;  /* 0x0000ffff03067812 */ /* 0x000fe400078ec0ff */
[----:B-12---:R-:W-:Y:S05]  /*19a0*/  CALL.REL.NOINC `($__internal_3_$__cuda_sm20_div_u16) ;  /* 0x0000002000f47944 */ /* 0x006fea0003c00000 */
[----:B------:R-:W-:Y:S01]  /*19b0*/  PRMT R45, R45, 0x9910, RZ ;  /* 0x000099102d2d7816 */ /* 0x000fe200000000ff */
[----:B------:R-:W1:Y:S01]  /*19c0*/  S2R R0, SR_CgaCtaId ;  /* 0x0000000000007919 */ /* 0x000e620000008800 */
[----:B------:R-:W-:Y:S01]  /*19d0*/  PRMT R2, R41, 0x9910, RZ ;  /* 0x0000991029027816 */ /* 0x000fe200000000ff */
[----:B------:R-:W2:Y:S04]  /*19e0*/  LDC.64 R10, c[0x0][0x380] ;  /* 0x0000e000ff0a7b82 */ /* 0x000ea80000000a00 */
[----:B------:R-:W-:Y:S02]  /*19f0*/  IMAD R4, R45, R2, RZ ;  /* 0x000000022d047224 */ /* 0x000fe400078e02ff */
[----:B------:R-:W-:Y:S02]  /*1a00*/  IMAD R18, R2, 0x60, RZ ;  /* 0x0000006002127824 */ /* 0x000fe400078e02ff */
[----:B------:R-:W-:-:S02]  /*1a10*/  HFMA2 R2, -RZ, RZ, 0, 0 ;  /* 0x00000000ff027431 */ /* 0x000fc400000001ff */
[----:B------:R-:W-:Y:S01]  /*1a20*/  IMAD.MOV R4, RZ, RZ, -R4 ;  /* 0x000000ffff047224 */ /* 0x000fe200078e0a04 */
[----:B------:R-:W-:-:S04]  /*1a30*/  LOP3.LUT R18, R18, 0xffff, RZ, 0xc0, !PT ;  /* 0x0000ffff12127812 */ /* 0x000fc800078ec0ff */
[----:B------:R-:W-:-:S05]  /*1a40*/  PRMT R4, R4, 0x7710, RZ ;  /* 0x0000771004047816 */ /* 0x000fca00000000ff */
[----:B------:R-:W-:Y:S01]  /*1a50*/  IMAD.IADD R4, R3, 0x1, R4 ;  /* 0x0000000103047824 */ /* 0x000fe200078e0204 */
[----:B------:R-:W-:-:S04]  /*1a60*/  MOV R3, 0x400 ;  /* 0x0000040000037802 */ /* 0x000fc80000000f00 */
[----:B------:R-:W-:-:S04]  /*1a70*/  LOP3.LUT R4, R4, 0xffff, RZ, 0xc0, !PT ;  /* 0x0000ffff04047812 */ /* 0x000fc800078ec0ff */
[----:B------:R-:W-:Y:S01]  /*1a80*/  LEA R4, R19, R4, 0x3 ;  /* 0x0000000413047211 */ /* 0x000fe200078e18ff */
[----:B------:R-:W-:Y:S01]  /*1a90*/  IMAD.MOV.U32 R19, RZ, RZ, 0x100 ;  /* 0x00000100ff137424 */ /* 0x000fe200078e00ff */
[----:B-1----:R-:W-:-:S03]  /*1aa0*/  LEA R0, R0, R3, 0x18 ;  /* 0x0000000300007211 */ /* 0x002fc600078ec0ff */
[----:B------:R-:W-:Y:S01]  /*1ab0*/  IMAD.SHL.U32 R4, R4, 0x80, RZ ;  /* 0x0000008004047824 */ /* 0x000fe200078e00ff */
[----:B------:R-:W-:-:S03]  /*1ac0*/  IADD3 R22, PT, PT, R0, 0x36c00, RZ ;  /* 0x00036c0000167810 */ /* 0x000fc60007ffe0ff */
[----:B--2---:R-:W-:-:S07]  /*1ad0*/  IMAD.WIDE.U32 R10, R4, 0x4, R10 ;  /* 0x00000004040a7825 */ /* 0x004fce00078e000a */
.L_x_30:
[----:B------:R-:W-:Y:S01]  /*1ae0*/  LOP3.LUT R3, R15, 0x1, RZ, 0x3c, !PT ;  /* 0x000000010f037812 */ /* 0x000fe200078e3cff */
[----:B------:R-:W-:Y:S01]  /*1af0*/  IMAD R23, R5, 0x8, R22 ;  /* 0x0000000805177824 */ /* 0x000fe200078e0216 */
[----:B------:R-:W-:Y:S05]  /*1b00*/  YIELD ;  /* 0x0000000000007946 */ /* 0x000fea0003800000 */
[----:B------:R-:W-:Y:S04]  /*1b10*/  SHF.L.U32 R6, R3, 0x1f, RZ ;  /* 0x0000001f03067819 */ /* 0x000fe800000006ff */
[----:B------:R-:W1:Y:S02]  /*1b20*/  SYNCS.PHASECHK.TRANS64.TRYWAIT P0, [R23+URZ+0x38], R6 ;  /* 0x00003806170075a7 */ /* 0x000e6400080011ff */
[----:B-1----:R-:W-:Y:S05]  /*1b30*/  @!P0 BRA `(.L_x_26) ;  /* 0x0000001c00f08947 */ /* 0x002fea0003800000 */
.L_x_59:
[----:B------:R-:W-:Y:S01]  /*1b40*/  R2UR UR4, R8 ;  /* 0x00000000080472ca */ /* 0x000fe200000e0000 */
[----:B------:R-:W-:Y:S01]  /*1b50*/  UMOV UR6, 0x0 ;  /* 0x0000000000067882 */ /* 0x000fe20000000000 */
[----:B------:R-:W-:Y:S01]  /*1b60*/  R2UR UR5, R9 ;  /* 0x00000000090572ca */ /* 0x000fe200000e0000 */
[C-C-:B------:R-:W-:Y:S01]  /*1b70*/  IMAD R21, R5.reuse, 0x4000, R0.reuse ;  /* 0x0000400005157824 */ /* 0x140fe200078e0200 */
[C---:B------:R-:W-:Y:S01]  /*1b80*/  IADD3 R24, P1, PT, R16.reuse, 0xc0, RZ ;  /* 0x000000c010187810 */ /* 0x040fe20007f3e0ff */
[----:B------:R-:W-:Y:S01]  /*1b90*/  UMOV UR7, 0x10000000 ;  /* 0x1000000000077882 */ /* 0x000fe20000000000 */
[C---:B------:R-:W-:Y:S01]  /*1ba0*/  ISETP.NE.AND P0, PT, R5.reuse, 0x6, PT ;  /* 0x000000060500780c */ /* 0x040fe20003f05270 */
[--C-:B------:R-:W-:Y:S01]  /*1bb0*/  IMAD R3, R5, 0x3000, R0.reuse ;  /* 0x0000300005037824 */ /* 0x100fe200078e0200 */
[----:B------:R-:W-:Y:S01]  /*1bc0*/  R2UR UR16, R21 ;  /* 0x00000000151072ca */ /* 0x000fe200000e0000 */
[----:B------:R-:W-:Y:S01]  /*1bd0*/  IMAD R21, R5, 0x200, R0 ;  /* 0x0000020005157824 */ /* 0x000fe200078e0200 */
[----:B------:R-:W-:Y:S01]  /*1be0*/  IADD3 R26, P2, PT, R16, 0x40, RZ ;  /* 0x00000040101a7810 */ /* 0x000fe20007f5e0ff */
[--C-:B------:R-:W-:Y:S01]  /*1bf0*/  IMAD.X R25, RZ, RZ, R17.reuse, P1 ;  /* 0x000000ffff197224 */ /* 0x100fe200008e0611 */
[----:B------:R-:W-:Y:S01]  /*1c00*/  R2UR UR18, R19 ;  /* 0x00000000131272ca */ /* 0x000fe200000e0000 */
[----:B------:R-:W2:Y:S01]  /*1c10*/  LDCU.64 UR24, c[0x0][0x348] ;  /* 0x00006900ff1877ac */ /* 0x000ea20008000a00 */
[----:B------:R-:W-:Y:S01]  /*1c20*/  R2UR UR14, R21 ;  /* 0x00000000150e72ca */ /* 0x000fe200000e0000 */
[----:B------:R-:W3:Y:S01]  /*1c30*/  LDG.E.CONSTANT R6, desc[UR4][R10.64] ;  /* 0x000000040a067981 */ /* 0x000ee2000c1e9900 */
[----:B------:R-:W-:Y:S01]  /*1c40*/  R2UR UR12, R3 ;  /* 0x00000000030c72ca */ /* 0x000fe200000e0000 */
[----:B------:R-:W-:Y:S01]  /*1c50*/  IMAD.X R27, RZ, RZ, R17, P2 ;  /* 0x000000ffff1b7224 */ /* 0x000fe200010e0611 */
[----:B------:R-:W-:Y:S01]  /*1c60*/  R2UR UR17, R23 ;  /* 0x00000000171172ca */ /* 0x000fe200000e0000 */
[----:B------:R-:W-:Y:S01]  /*1c70*/  VIADD R5, R5, 0x1 ;  /* 0x0000000105057836 */ /* 0x000fe20000000000 */
[----:B------:R-:W-:Y:S01]  /*1c80*/  R2UR UR19, R4 ;  /* 0x00000000041372ca */ /* 0x000fe200000e0000 */
[----:B------:R-:W-:Y:S01]  /*1c90*/  UIADD3 UR16, UPT, UPT, UR16, 0x4000, URZ ;  /* 0x0000400010107890 */ /* 0x000fe2000fffe0ff */
[----:B------:R-:W-:Y:S02]  /*1ca0*/  R2UR UR30, R26 ;  /* 0x000000001a1e72ca */ /* 0x000fe400000e0000 */
[----:B------:R-:W-:Y:S01]  /*1cb0*/  R2UR UR31, R27 ;  /* 0x000000001b1f72ca */ /* 0x000fe200000e0000 */
[----:B------:R-:W-:Y:S01]  /*1cc0*/  UIADD3 UR18, UPT, UPT, UR18, -0x100, URZ ;  /* 0xffffff0012127890 */ /* 0x000fe2000fffe0ff */
[----:B------:R-:W-:Y:S01]  /*1cd0*/  R2UR UR28, R24 ;  /* 0x00000000181c72ca */ /* 0x000fe200000e0000 */
[----:B------:R-:W-:Y:S01]  /*1ce0*/  UIADD3 UR8, UPT, UPT, UR14, 0x35000, URZ ;  /* 0x000350000e087890 */ /* 0x000fe2000fffe0ff */
[----:B------:R-:W-:Y:S01]  /*1cf0*/  R2UR UR29, R25 ;  /* 0x00000000191d72ca */ /* 0x000fe200000e0000 */
[----:B------:R-:W-:Y:S01]  /*1d00*/  UIADD3 UR12, UPT, UPT, UR12, 0x20000, URZ ;  /* 0x000200000c0c7890 */ /* 0x000fe2000fffe0ff */
[----:B------:R-:W-:Y:S01]  /*1d10*/  R2UR UR11, R2 ;  /* 0x00000000020b72ca */ /* 0x000fe200000e0000 */
[----:B------:R-:W-:Y:S01]  /*1d20*/  UIADD3 UR20, UPT, UPT, UR14, 0x35e00, URZ ;  /* 0x00035e000e147890 */ /* 0x000fe2000fffe0ff */
[----:B------:R-:W-:Y:S01]  /*1d30*/  SEL R5, R5, RZ, P0 ;  /* 0x000000ff05057207 */ /* 0x000fe20000000000 */
[----:B------:R-:W-:Y:S01]  /*1d40*/  UMOV UR13, UR17 ;  /* 0x00000011000d7c82 */ /* 0x000fe20008000000 */
[----:B------:R-:W-:Y:S01]  /*1d50*/  UMOV UR14, UR18 ;  /* 0x00000012000e7c82 */ /* 0x000fe20008000000 */
[----:B------:R-:W-:Y:S01]  /*1d60*/  R2UR UR22, R18 ;  /* 0x00000000121672ca */ /* 0x000fe200000e0000 */
[----:B------:R-:W-:Y:S01]  /*1d70*/  UMOV UR9, UR17 ;  /* 0x0000001100097c82 */ /* 0x000fe20008000000 */
[----:B------:R4:W-:Y:S01]  /*1d80*/  UTMALDG.2D [UR16], [UR30], desc[UR6] ;  /* 0x000006101e0075b4 */ /* 0x0009e20008009000 */
[C---:B------:R-:W-:Y:S01]  /*1d90*/  ISETP.NE.AND P0, PT, R5.reuse, RZ, PT ;  /* 0x000000ff0500720c */ /* 0x040fe20003f05270 */
[----:B------:R-:W-:Y:S01]  /*1da0*/  UMOV UR10, UR19 ;  /* 0x00000013000a7c82 */ /* 0x000fe20008000000 */
[----:B------:R-:W-:Y:S01]  /*1db0*/  UMOV UR21, UR17 ;  /* 0x0000001100157c82 */ /* 0x000fe20008000000 */
[C---:B------:R-:W-:Y:S01]  /*1dc0*/  IMAD R29, R5.reuse, 0x8, R22 ;  /* 0x00000008051d7824 */ /* 0x040fe200078e0216 */
[----:B------:R-:W-:Y:S01]  /*1dd0*/  SEL R30, RZ, 0x1, P0 ;  /* 0x00000001ff1e7807 */ /* 0x000fe20000000000 */
[C---:B-1----:R-:W-:Y:S01]  /*1de0*/  VIADD R7, R5.reuse, 0x1 ;  /* 0x0000000105077836 */ /* 0x042fe20000000000 */
[----:B------:R-:W-:Y:S02]  /*1df0*/  ISETP.NE.AND P0, PT, R5, 0x6, PT ;  /* 0x000000060500780c */ /* 0x000fe40003f05270 */
[----:B------:R-:W-:Y:S01]  /*1e00*/  LOP3.LUT R15, R15, R30, RZ, 0x3c, !PT ;  /* 0x0000001e0f0f7212 */ /* 0x000fe200078e3cff */
[----:B------:R-:W-:Y:S01]  /*1e10*/  IMAD.MOV.U32 R30, RZ, RZ, 0x7380 ;  /* 0x00007380ff1e7424 */ /* 0x000fe200078e00ff */
[----:B------:R-:W-:Y:S02]  /*1e20*/  SEL R7, R7, RZ, P0 ;  /* 0x000000ff07077207 */ /* 0x000fe40000000000 */
[----:B------:R-:W-:Y:S05]  /*1e30*/  LOP3.LUT R31, R15, 0x1, RZ, 0x3c, !PT ;  /* 0x000000010f1f7812 */ /* 0x000fea00078e3cff */
[----:B------:R-:W-:Y:S02]  /*1e40*/  IMAD.U32 R28, R31, -0x80000000, RZ ;  /* 0x800000001f1c7824 */ /* 0x000fe400078e00ff */
[C---:B---3--:R-:W-:Y:S01]  /*1e50*/  IMAD.SHL.U32 R21, R6.reuse, 0x1000, RZ ;  /* 0x0000100006157824 */ /* 0x048fe200078e00ff */
[C---:B------:R-:W-:Y:S01]  /*1e60*/  ISETP.GT.AND P1, PT, R6.reuse, RZ, PT ;  /* 0x000000ff0600720c */ /* 0x040fe20003f24270 */
[----:B--2---:R-:W-:Y:S01]  /*1e70*/  UIADD3 UR26, UP2, UPT, UR24, 0x140, URZ ;  /* 0x00000140181a7890 */ /* 0x004fe2000ff5e0ff */
[----:B------:R-:W-:Y:S01]  /*1e80*/  R2UR UR4, R6 ;  /* 0x00000000060472ca */ /* 0x000fe200000e0000 */
[----:B------:R-:W-:Y:S01]  /*1e90*/  UIADD3 UR24, UP1, UPT, UR24, 0x1c0, URZ ;  /* 0x000001c018187890 */ /* 0x000fe2000ff3e0ff */
[----:B------:R-:W-:Y:S01]  /*1ea0*/  SEL R21, R21, RZ, P1 ;  /* 0x000000ff15157207 */ /* 0x000fe20000800000 */
[----:B------:R-:W-:Y:S02]  /*1eb0*/  UIADD3.X UR27, UPT, UPT, URZ, UR25, URZ, UP2, !UPT ;  /* 0x00000019ff1b7290 */ /* 0x000fe400097fe4ff */
[----:B------:R-:W-:Y:S02]  /*1ec0*/  UIADD3.X UR25, UPT, UPT, URZ, UR25, URZ, UP1, !UPT ;  /* 0x00000019ff197290 */ /* 0x000fe40008ffe4ff */
[----:B------:R-:W-:Y:S05]  /*1ed0*/  IMAD.IADD R21, R18, 0x1, R21 ;  /* 0x0000000112157824 */ /* 0x000fea00078e0215 */
[----:B------:R-:W-:Y:S01]  /*1ee0*/  R2UR UR15, R21 ;  /* 0x00000000150f72ca */ /* 0x000fe200000e0000 */
[----:B------:R-:W-:Y:S04]  /*1ef0*/  UISETP.LT.AND UP0, UPT, URZ, UR4, UPT ;  /* 0x00000004ff00728c */ /* 0x000fe8000bf01270 */
[----:B------:R-:W-:Y:S04]  /*1f00*/  USEL UR4, URZ, UR4, !UP0 ;  /* 0x00000004ff047287 */ /* 0x000fe8000c000000 */
[----:B------:R-:W-:Y:S01]  /*1f10*/  UIMAD UR23, UR4, 0xe, UR11 ;  /* 0x0000000e041778a4 */ /* 0x000fe2000f8e020b */
[C-C-:B------:R-:W-:Y:S03]  /*1f20*/  IMAD R3, R5.reuse, 0x3000, R0.reuse ;  /* 0x0000300005037824 */ /* 0x140fe600078e0200 */
[----:B------:R4:W-:Y:S01]  /*1f30*/  UTMALDG.2D [UR12], [UR28], desc[UR6] ;  /* 0x0000060c1c0075b4 */ /* 0x0009e20008009000 */
[----:B------:R4:W-:Y:S04]  /*1f40*/  UTMALDG.2D [UR8], [UR26], desc[UR6] ;  /* 0x000006081a0075b4 */ /* 0x0009e80008009000 */
[----:B------:R4:W-:Y:S01]  /*1f50*/  UTMALDG.2D [UR20], [UR24], desc[UR6] ;  /* 0x00000614180075b4 */ /* 0x0009e20008009000 */
[----:B------:R1:W-:Y:S01]  /*1f60*/  SYNCS.ARRIVE.TRANS64 RZ, [R23+URZ], R30 ;  /* 0x0000001e17ff79a7 */ /* 0x0003e200080000ff */
[----:B------:R-:W2:Y:S01]  /*1f70*/  SYNCS.PHASECHK.TRANS64.TRYWAIT P1, [R29+URZ+0x38], R28 ;  /* 0x0000381c1d0075a7 */ /* 0x000ea200080211ff */
[----:B-1----:R-:W-:Y:S01]  /*1f80*/  IMAD R23, R5, 0x4000, R0 ;  /* 0x0000400005177824 */ /* 0x002fe200078e0200 */
[----:B--2-4-:R-:W-:Y:S06]  /*1f90*/  @!P1 BRA `(.L_x_27) ;  /* 0x0000001800f09947 */ /* 0x014fec0003800000 */
.L_x_61:
[----:B------:R-:W-:Y:S01]  /*1fa0*/  R2UR UR8, R23 ;  /* 0x00000000170872ca */ /* 0x000fe200000e0000 */
[----:B------:R-:W-:Y:S01]  /*1fb0*/  UMOV UR14, 0x0 ;  /* 0x00000000000e7882 */ /* 0x000fe20000000000 */
[----:B------:R-:W-:Y:S01]  /*1fc0*/  R2UR UR10, R19 ;  /* 0x00000000130a72ca */ /* 0x000fe200000e0000 */
[----:B------:R-:W-:Y:S01]  /*1fd0*/  UMOV UR15, 0x10000000 ;  /* 0x10000000000f7882 */ /* 0x000fe20000000000 */
[----:B------:R-:W-:Y:S01]  /*1fe0*/  R2UR UR4, R3 ;  /* 0x00000000030472ca */ /* 0x000fe200000e0000 */
[----:B------:R-:W-:Y:S01]  /*1ff0*/  VIADD R5, R7, 0x1 ;  /* 0x0000000107057836 */ /* 0x000fe20000000000 */
[----:B------:R-:W-:Y:S01]  /*2000*/  R2UR UR9, R29 ;  /* 0x000000001d0972ca */ /* 0x000fe200000e0000 */
[----:B------:R-:W-:Y:S01]  /*2010*/  IMAD R3, R7, 0x3000, R0 ;  /* 0x0000300007037824 */ /* 0x000fe200078e0200 */
[----:B------:R-:W-:Y:S02]  /*2020*/  R2UR UR16, R26 ;  /* 0x000000001a1072ca */ /* 0x000fe400000e0000 */
[----:B------:R-:W-:Y:S02]  /*2030*/  R2UR UR17, R27 ;  /* 0x000000001b1172ca */ /* 0x000fe400000e0000 */
[----:B------:R-:W-:Y:S01]  /*2040*/  R2UR UR11, R4 ;  /* 0x00000000040b72ca */ /* 0x000fe200000e0000 */
[----:B------:R-:W-:Y:S01]  /*2050*/  UIADD3 UR8, UPT, UPT, UR8, 0x4000, URZ ;  /* 0x0000400008087890 */ /* 0x000fe2000fffe0ff */
[----:B------:R-:W-:Y:S01]  /*2060*/  R2UR UR12, R24 ;  /* 0x00000000180c72ca */ /* 0x000fe200000e0000 */
[----:B------:R-:W-:Y:S01]  /*2070*/  UIADD3 UR10, UPT, UPT, UR10, -0x80, URZ ;  /* 0xffffff800a0a7890 */ /* 0x000fe2000fffe0ff */
[----:B------:R-:W-:Y:S01]  /*2080*/  R2UR UR13, R25 ;  /* 0x00000000190d72ca */ /* 0x000fe200000e0000 */
[----:B------:R-:W-:Y:S01]  /*2090*/  UIADD3 UR4, UPT, UPT, UR4, 0x20000, URZ ;  /* 0x0002000004047890 */ /* 0x000fe2000fffe0ff */
[----:B------:R-:W-:Y:S01]  /*20a0*/  R2UR UR7, R21 ;  /* 0x00000000150772ca */ /* 0x000fe200000e0000 */
[----:B------:R-:W-:Y:S01]  /*20b0*/  UMOV UR5, UR9 ;  /* 0x0000000900057c82 */ /* 0x000fe20008000000 */
[C---:B------:R-:W-:Y:S02]  /*20c0*/  ISETP.NE.AND P0, PT, R7.reuse, RZ, PT ;  /* 0x000000ff0700720c */ /* 0x040fe40003f05270 */
[----:B------:R-:W-:Y:S02]  /*20d0*/  UMOV UR6, UR10 ;  /* 0x0000000a00067c82 */ /* 0x000fe40008000000 */
[----:B------:R-:W-:Y:S01]  /*20e0*/  SEL R6, RZ, 0x1, P0 ;  /* 0x00000001ff067807 */ /* 0x000fe20000000000 */
[----:B------:R2:W-:Y:S01]  /*20f0*/  UTMALDG.2D [UR8], [UR16], desc[UR14] ;  /* 0x00000e08100075b4 */ /* 0x0005e20008009000 */
[----:B------:R-:W-:Y:S02]  /*2100*/  ISETP.NE.AND P0, PT, R7, 0x6, PT ;  /* 0x000000060700780c */ /* 0x000fe40003f05270 */
[----:B------:R-:W-:Y:S01]  /*2110*/  LOP3.LUT R23, R15, R6, RZ, 0x3c, !PT ;  /* 0x000000060f177212 */ /* 0x000fe200078e3cff */
[----:B------:R-:W-:Y:S01]  /*2120*/  IMAD.MOV.U32 R6, RZ, RZ, 0x7000 ;  /* 0x00007000ff067424 */ /* 0x000fe200078e00ff */
[----:B------:R-:W-:Y:S01]  /*2130*/  SEL R5, R5, RZ, P0 ;  /* 0x000000ff05057207 */ /* 0x000fe20000000000 */
[----:B------:R-:W-:Y:S01]  /*2140*/  IMAD R15, R7, 0x8, R22 ;  /* 0x00000008070f7824 */ /* 0x000fe200078e0216 */
[----:B------:R-:W-:Y:S01]  /*2150*/  LOP3.LUT R30, R23, 0x1, RZ, 0x3c, !PT ;  /* 0x00000001171e7812 */ /* 0x000fe200078e3cff */
[----:B------:R2:W-:Y:S01]  /*2160*/  UTMALDG.2D [UR4], [UR12], desc[UR14] ;  /* 0x00000e040c0075b4 */ /* 0x0005e20008009000 */
[----:B------:R2:W-:Y:S01]  /*2170*/  SYNCS.ARRIVE.TRANS64 RZ, [R29+URZ], R6 ;  /* 0x000000061dff79a7 */ /* 0x0005e200080000ff */
[----:B------:R-:W-:Y:S02]  /*2180*/  ISETP.NE.AND P0, PT, R5, RZ, PT ;  /* 0x000000ff0500720c */ /* 0x000fe40003f05270 */
[----:B------:R-:W-:Y:S02]  /*2190*/  IMAD.U32 R28, R30, -0x80000000, RZ ;  /* 0x800000001e1c7824 */ /* 0x000fe400078e00ff */
[----:B------:R-:W-:Y:S02]  /*21a0*/  IMAD R30, R7, 0x4000, R0 ;  /* 0x00004000071e7824 */ /* 0x000fe400078e0200 */
[----:B------:R-:W3:Y:S02]  /*21b0*/  SYNCS.PHASECHK.TRANS64.TRYWAIT P1, [R15+URZ+0x38], R28 ;  /* 0x0000381c0f0075a7 */ /* 0x000ee400080211ff */
[----:B--23--:R-:W-:Y:S05]  /*21c0*/  @!P1 BRA `(.L_x_28) ;  /* 0x0000001800809947 */ /* 0x00cfea0003800000 */
.L_x_63:
[----:B------:R-:W-:Y:S01]  /*21d0*/  R2UR UR8, R30 ;  /* 0x000000001e0872ca */ /* 0x000fe200000e0000 */
[----:B------:R-:W-:Y:S01]  /*21e0*/  UMOV UR14, 0x0 ;  /* 0x00000000000e7882 */ /* 0x000fe20000000000 */
[----:B------:R-:W-:Y:S01]  /*21f0*/  R2UR UR4, R3 ;  /* 0x00000000030472ca */ /* 0x000fe200000e0000 */
[----:B------:R-:W-:Y:S01]  /*2200*/  UMOV UR15, 0x10000000 ;  /* 0x10000000000f7882 */ /* 0x000fe20000000000 */
[----:B------:R-:W-:Y:S01]  /*2210*/  R2UR UR9, R15 ;  /* 0x000000000f0972ca */ /* 0x000fe200000e0000 */
[----:B------:R-:W-:Y:S01]  /*2220*/  IMAD R7, R5, 0x8, R22 ;  /* 0x0000000805077824 */ /* 0x000fe200078e0216 */
[----:B------:R-:W-:Y:S02]  /*2230*/  R2UR UR10, R19 ;  /* 0x00000000130a72ca */ /* 0x000fe400000e0000 */
[----:B------:R-:W-:Y:S02]  /*2240*/  R2UR UR16, R26 ;  /* 0x000000001a1072ca */ /* 0x000fe400000e0000 */
[----:B------:R-:W-:Y:S02]  /*2250*/  R2UR UR17, R27 ;  /* 0x000000001b1172ca */ /* 0x000fe400000e0000 */
[----:B------:R-:W-:Y:S01]  /*2260*/  R2UR UR11, R4 ;  /* 0x00000000040b72ca */ /* 0x000fe200000e0000 */
[----:B------:R-:W-:Y:S01]  /*2270*/  UIADD3 UR8, UPT, UPT, UR8, 0x4000, URZ ;  /* 0x0000400008087890 */ /* 0x000fe2000fffe0ff */
[----:B------:R-:W-:Y:S01]  /*2280*/  R2UR UR12, R24 ;  /* 0x00000000180c72ca */ /* 0x000fe200000e0000 */
[----:B------:R-:W-:Y:S01]  /*2290*/  UIADD3 UR4, UPT, UPT, UR4, 0x20000, URZ ;  /* 0x0002000004047890 */ /* 0x000fe2000fffe0ff */
[----:B------:R-:W-:Y:S01]  /*22a0*/  R2UR UR13, R25 ;  /* 0x00000000190d72ca */ /* 0x000fe200000e0000 */
[----:B------:R-:W-:Y:S01]  /*22b0*/  UMOV UR5, UR9 ;  /* 0x0000000900057c82 */ /* 0x000fe20008000000 */
[----:B------:R-:W-:Y:S01]  /*22c0*/  R2UR UR7, R21 ;  /* 0x00000000150772ca */ /* 0x000fe200000e0000 */
[----:B------:R-:W-:Y:S01]  /*22d0*/  UMOV UR6, UR10 ;  /* 0x0000000a00067c82 */ /* 0x000fe20008000000 */
[----:B------:R-:W-:Y:S04]  /*22e0*/  SEL R28, RZ, 0x1, P0 ;  /* 0x00000001ff1c7807 */ /* 0x000fe80000000000 */
[----:B------:R-:W-:Y:S01]  /*22f0*/  LOP3.LUT R23, R23, R28, RZ, 0x3c, !PT ;  /* 0x0000001c17177212 */ /* 0x000fe200078e3cff */
[----:B------:R2:W-:Y:S03]  /*2300*/  UTMALDG.2D [UR8], [UR16], desc[UR14] ;  /* 0x00000e08100075b4 */ /* 0x0005e60008009000 */
[----:B------:R-:W-:Y:S03]  /*2310*/  LOP3.LUT R28, R23, 0x1, RZ, 0x3c, !PT ;  /* 0x00000001171c7812 */ /* 0x000fe600078e3cff */
[----:B------:R2:W-:Y:S01]  /*2320*/  UTMALDG.2D [UR4], [UR12], desc[UR14] ;  /* 0x00000e040c0075b4 */ /* 0x0005e20008009000 */
[----:B------:R2:W-:Y:S01]  /*2330*/  SYNCS.ARRIVE.TRANS64 RZ, [R15+URZ], R6 ;  /* 0x000000060fff79a7 */ /* 0x0005e200080000ff */
[----:B------:R-:W-:Y:S02]  /*2340*/  IMAD.U32 R30, R28, -0x80000000, RZ ;  /* 0x800000001c1e7824 */ /* 0x000fe400078e00ff */
[----:B------:R-:W-:Y:S02]  /*2350*/  VIADD R28, R19, 0x80 ;  /* 0x00000080131c7836 */ /* 0x000fe40000000000 */
[----:B------:R-:W3:Y:S02]  /*2360*/  SYNCS.PHASECHK.TRANS64.TRYWAIT P0, [R7+URZ+0x38], R30 ;  /* 0x0000381e070075a7 */ /* 0x000ee400080011ff */
[----:B--23--:R-:W-:Y:S05]  /*2370*/  @!P0 BRA `(.L_x_29) ;  /* 0x00000018002c8947 */ /* 0x00cfea0003800000 */
.L_x_65:
[----:B------:R-:W-:Y:S01]  /*2380*/  R2UR UR16, R26 ;  /* 0x000000001a1072ca */ /* 0x000fe200000e0000 */
[--C-:B-1----:R-:W-:Y:S01]  /*2390*/  IMAD R15, R5, 0x4000, R0.reuse ;  /* 0x00004000050f7824 */ /* 0x102fe200078e0200 */
[----:B------:R-:W-:Y:S01]  /*23a0*/  R2UR UR17, R27 ;  /* 0x000000001b1172ca */ /* 0x000fe200000e0000 */
[----:B------:R-:W-:Y:S01]  /*23b0*/  UMOV UR14, 0x0 ;  /* 0x00000000000e7882 */ /* 0x000fe20000000000 */
[----:B------:R-:W-:Y:S01]  /*23c0*/  R2UR UR10, R28 ;  /* 0x000000001c0a72ca */ /* 0x000fe200000e0000 */
[----:B------:R-:W-:Y:S01]  /*23d0*/  UMOV UR15, 0x10000000 ;  /* 0x10000000000f7882 */ /* 0x000fe20000000000 */
[----:B------:R-:W-:Y:S01]  /*23e0*/  R2UR UR8, R15 ;  /* 0x000000000f0872ca */ /* 0x000fe200000e0000 */
[----:B------:R-:W-:Y:S01]  /*23f0*/  IMAD R3, R5, 0x3000, R0 ;  /* 0x0000300005037824 */ /* 0x000fe200078e0200 */
[----:B------:R-:W-:Y:S01]  /*2400*/  R2UR UR9, R7 ;  /* 0x00000000070972ca */ /* 0x000fe200000e0000 */
[----:B------:R-:W-:Y:S01]  /*2410*/  VIADD R15, R5, 0x1 ;  /* 0x00000001050f7836 */ /* 0x000fe20000000000 */
[----:B------:R-:W-:Y:S01]  /*2420*/  R2UR UR11, R4 ;  /* 0x00000000040b72ca */ /* 0x000fe200000e0000 */
[----:B------:R-:W-:Y:S01]  /*2430*/  VIADD R19, R19, 0x200 ;  /* 0x0000020013137836 */ /* 0x000fe20000000000 */
[----:B------:R-:W-:Y:S01]  /*2440*/  R2UR UR4, R3 ;  /* 0x00000000030472ca */ /* 0x000fe200000e0000 */
[----:B------:R-:W-:Y:S01]  /*2450*/  VIADD R2, R2, 0x1 ;  /* 0x0000000102027836 */ /* 0x000fe20000000000 */
[----:B------:R-:W-:Y:S02]  /*2460*/  R2UR UR12, R24 ;  /* 0x00000000180c72ca */ /* 0x000fe400000e0000 */
[----:B------:R-:W-:Y:S01]  /*2470*/  R2UR UR13, R25 ;  /* 0x00000000190d72ca */ /* 0x000fe200000e0000 */
[----:B------:R-:W-:Y:S01]  /*2480*/  UMOV UR6, UR10 ;  /* 0x0000000a00067c82 */ /* 0x000fe20008000000 */
[----:B------:R-:W-:Y:S01]  /*2490*/  R2UR UR7, R21 ;  /* 0x00000000150772ca */ /* 0x000fe200000e0000 */
[----:B------:R-:W-:Y:S01]  /*24a0*/  UIADD3 UR8, UPT, UPT, UR8, 0x4000, URZ ;  /* 0x0000400008087890 */ /* 0x000fe2000fffe0ff */
[----:B------:R-:W-:Y:S01]  /*24b0*/  ISETP.NE.AND P0, PT, R5, 0x6, PT ;  /* 0x000000060500780c */ /* 0x000fe20003f05270 */
[----:B------:R-:W-:Y:S03]  /*24c0*/  UMOV UR5, UR9 ;  /* 0x0000000900057c82 */ /* 0x000fe60008000000 */
[----:B------:R-:W-:Y:S01]  /*24d0*/  SEL R5, R15, RZ, P0 ;  /* 0x000000ff0f057207 */ /* 0x000fe20000000000 */
[----:B------:R-:W-:Y:S01]  /*24e0*/  UIADD3 UR4, UPT, UPT, UR4, 0x20000, URZ ;  /* 0x0002000004047890 */ /* 0x000fe2000fffe0ff */
[----:B------:R-:W-:Y:S02]  /*24f0*/  ISETP.NE.AND P0, PT, R19, 0x1d00, PT ;  /* 0x00001d001300780c */ /* 0x000fe40003f05270 */
[----:B------:R1:W-:Y:S01]  /*2500*/  UTMALDG.2D [UR8], [UR16], desc[UR14] ;  /* 0x00000e08100075b4 */ /* 0x0003e20008009000 */
[----:B------:R-:W-:Y:S05]  /*2510*/  ISETP.NE.AND P1, PT, R5, RZ, PT ;  /* 0x000000ff0500720c */ /* 0x000fea0003f25270 */
[----:B------:R1:W-:Y:S01]  /*2520*/  UTMALDG.2D [UR4], [UR12], desc[UR14] ;  /* 0x00000e040c0075b4 */ /* 0x0003e20008009000 */
[----:B------:R2:W-:Y:S02]  /*2530*/  SYNCS.ARRIVE.TRANS64 RZ, [R7+URZ], R6 ;  /* 0x0000000607ff79a7 */ /* 0x0005e400080000ff */
[----:B--2---:R-:W-:Y:S04]  /*2540*/  SEL R6, RZ, 0x1, P1 ;  /* 0x00000001ff067807 */ /* 0x004fe80000800000 */
[----:B------:R-:W-:Y:S01]  /*2550*/  LOP3.LUT R15, R23, R6, RZ, 0x3c, !PT ;  /* 0x00000006170f7212 */ /* 0x000fe200078e3cff */
[----:B-1----:R-:W-:Y:S06]  /*2560*/  @P0 BRA `(.L_x_30) ;  /* 0xfffffff4005c0947 */ /* 0x002fec000383ffff */
[----:B------:R-:W-:-:S13]  /*2570*/  ISETP.NE.AND P0, PT, R14, R12, PT ;  /* 0x0000000c0e00720c */ /* 0x000fda0003f05270 */
[----:B------:R-:W-:Y:S05]  /*2580*/  @!P0 EXIT ;  /* 0x000000000000894d */ /* 0x000fea0003800000 */
[----:B------:R-:W-:-:S05]  /*2590*/  IADD3 R14, PT, PT, R14, 0x1, RZ ;  /* 0x000000010e0e7810 */ /* 0x000fca0007ffe0ff */
[----:B------:R-:W-:Y:S01]  /*25a0*/  IMAD R0, R14, 0x81, R13 ;  /* 0x000000810e007824 */ /* 0x000fe200078e020d */
[----:B------:R-:W-:Y:S06]  /*25b0*/  BRA `(.L_x_31) ;  /* 0xfffffff000dc7947 */ /* 0x000fec000383ffff */
.L_x_13:
[----:B------:R-:W-:-:S04]  /*25c0*/  LOP3.LUT R0, R3, 0xfffffffc, RZ, 0xc0, !PT ;  /* 0xfffffffc03007812 */ /* 0x000fc800078ec0ff */
[----:B------:R-:W-:-:S13]  /*25d0*/  ISETP.NE.AND P0, PT, R0, 0x4, PT ;  /* 0x000000040000780c */ /* 0x000fda0003f05270 */
[----:B-1----:R-:W-:Y:S05]  /*25e0*/  @P0 EXIT ;  /* 0x000000000000094d */ /* 0x002fea0003800000 */
[----:B------:R-:W1:Y:S01]  /*25f0*/  S2R R0, SR_CgaCtaId ;  /* 0x0000000000007919 */ /* 0x000e620000008800 */
[----:B------:R-:W-:-:S04]  /*2600*/  MOV R5, 0x400 ;  /* 0x0000040000057802 */ /* 0x000fc80000000f00 */
[----:B-1----:R-:W-:-:S05]  /*2610*/  LEA R0, R0, R5, 0x18 ;  /* 0x0000000500007211 */ /* 0x002fca00078ec0ff */
[----:B------:R-:W1:Y:S02]  /*2620*/  LDS R4, [R0+0x36cc8] ;  /* 0x036cc80000047984 */ /* 0x000e640000000800 */
[----:B-1----:R-:W-:-:S13]  /*2630*/  ISETP.NE.AND P0, PT, R4, RZ, PT ;  /* 0x000000ff0400720c */ /* 0x002fda0003f05270 */
[----:B------:R-:W-:Y:S05]  /*2640*/  @!P0 BRA `(.L_x_32) ;  /* 0x0000000000048947 */ /* 0x000fea0003800000 */
[----:B------:R-:W-:Y:S05]  /*2650*/  BPT.TRAP 0x1 ;  /* 0x000000040000795c */ /* 0x000fea0000300000 */
.L_x_32:
[----:B------:R-:W1:Y:S01]  /*2660*/  S2UR UR4, SR_CTAID.X ;  /* 0x00000000000479c3 */ /* 0x000e620000002500 */
[----:B------:R-:W-:Y:S02]  /*2670*/  IADD3 R3, PT, PT, R3, -0x4, RZ ;  /* 0xfffffffc03037810 */ /* 0x000fe40007ffe0ff */
[----:B-1----:R-:W-:-:S13]  /*2680*/  ISETP.LE.U32.AND P0, PT, R2, UR4, PT ;  /* 0x0000000402007c0c */ /* 0x002fda000bf03070 */
[----:B------:R-:W-:Y:S05]  /*2690*/  @P0 BRA `(.L_x_33) ;  /* 0x00000010000c0947 */ /* 0x000fea0003800000 */
[----:B------:R-:W-:Y:S01]  /*26a0*/  IMAD.U32 R38, RZ, RZ, UR4 ;  /* 0x00000004ff267e24 */ /* 0x000fe2000f8e00ff */
[----:B------:R-:W-:Y:S01]  /*26b0*/  MOV R21, 0xffffffff ;  /* 0xffffffff00157802 */ /* 0x000fe20000000f00 */
[----:B------:R-:W-:Y:S02]  /*26c0*/  IMAD.SHL.U32 R5, R23, 0x4, RZ ;  /* 0x0000000417057824 */ /* 0x000fe400078e00ff */
[----:B------:R-:W-:Y:S01]  /*26d0*/  IMAD.SHL.U32 R39, R3, 0x800, RZ ;  /* 0x0000080003277824 */ /* 0x000fe200078e00ff */
[----:B------:R-:W-:Y:S01]  /*26e0*/  LOP3.LUT R23, RZ, R38, RZ, 0x33, !PT ;  /* 0x00000026ff177212 */ /* 0x000fe200078e33ff */
[C---:B------:R-:W-:Y:S01]  /*26f0*/  VIADD R27, R5.reuse, 0x1 ;  /* 0x00000001051b7836 */ /* 0x040fe20000000000 */
[----:B------:R-:W-:Y:S01]  /*2700*/  SHF.R.U32.HI R37, RZ, 0x3, R5 ;  /* 0x00000003ff257819 */ /* 0x000fe20000011605 */
[C---:B------:R-:W-:Y:S01]  /*2710*/  VIADD R7, R5.reuse, 0x2 ;  /* 0x0000000205077836 */ /* 0x040fe20000000000 */
[----:B------:R-:W-:Y:S01]  /*2720*/  IADD3 R25, PT, PT, R5, 0x3, RZ ;  /* 0x0000000305197810 */ /* 0x000fe20007ffe0ff */
[----:B------:R-:W-:Y:S01]  /*2730*/  IMAD.IADD R23, R2, 0x1, R23 ;  /* 0x0000000102177824 */ /* 0x000fe200078e0217 */
[----:B------:R-:W-:Y:S01]  /*2740*/  LOP3.LUT R2, R37, 0x3, RZ, 0xc0, !PT ;  /* 0x0000000325027812 */ /* 0x000fe200078ec0ff */
[----:B------:R-:W-:Y:S01]  /*2750*/  IMAD.MOV.U32 R22, RZ, RZ, RZ ;  /* 0x000000ffff167224 */ /* 0x000fe200078e00ff */
[----:B------:R-:W-:Y:S01]  /*2760*/  PRMT R24, R38, 0x7610, R24 ;  /* 0x0000761026187816 */ /* 0x000fe20000000018 */
[----:B------:R-:W-:Y:S01]  /*2770*/  IMAD.HI.U32 R23, R23, 0xfe03f81, RZ ;  /* 0x0fe03f8117177827 */ /* 0x000fe200078e00ff */
[----:B------:R-:W-:-:S02]  /*2780*/  LOP3.LUT R27, R2, 0x5, R27, 0x78, !PT ;  /* 0x00000005021b7812 */ /* 0x000fc400078e781b */
[C---:B------:R-:W-:Y:S02]  /*2790*/  LOP3.LUT R26, R2.reuse, 0x6, R7, 0x78, !PT ;  /* 0x00000006021a7812 */ /* 0x040fe400078e7807 */
[----:B------:R-:W-:Y:S02]  /*27a0*/  SHF.R.U32.HI R23, RZ, 0x3, R23 ;  /* 0x00000003ff177819 */ /* 0x000fe40000011617 */
[C---:B------:R-:W-:Y:S02]  /*27b0*/  LOP3.LUT R36, R2.reuse, 0x4, R5, 0xf8, !PT ;  /* 0x0000000402247812 */ /* 0x040fe400078ef805 */
[----:B------:R-:W-:Y:S01]  /*27c0*/  LOP3.LUT R25, R2, 0x7, R25, 0x78, !PT ;  /* 0x0000000702197812 */ /* 0x000fe200078e7819 */
[----:B------:R-:W-:-:S07]  /*27d0*/  IMAD.MOV R23, RZ, RZ, -R23 ;  /* 0x000000ffff177224 */ /* 0x000fce00078e0a17 */
.L_x_44:
[----:B------:R-:W-:Y:S01]  /*27e0*/  IMAD.HI.U32 R43, R38, 0x2fa0be83, RZ ;  /* 0x2fa0be83262b7827 */ /* 0x000fe200078e00ff */
[----:B------:R-:W-:Y:S05]  /*27f0*/  YIELD ;  /* 0x0000000000007946 */ /* 0x000fea0003800000 */
[----:B------:R-:W-:Y:S01]  /*2800*/  SHF.R.U32.HI R43, RZ, 0x6, R43 ;  /* 0x00000006ff2b7819 */ /* 0x000fe2000001162b */
[----:B------:R-:W-:Y:S01]  /*2810*/  VIADD R23, R23, 0x1 ;  /* 0x0000000117177836 */ /* 0x000fe20000000000 */
[----:B------:R-:W-:Y:S01]  /*2820*/  ISETP.NE.AND P2, PT, R3, RZ, PT ;  /* 0x000000ff0300720c */ /* 0x000fe20003f45270 */
[----:B------:R-:W-:Y:S01]  /*2830*/  VIADD R21, R21, 0x1 ;  /* 0x0000000115157836 */ /* 0x000fe20000000000 */
[C---:B-1----:R-:W-:Y:S01]  /*2840*/  PRMT R2, R43.reuse, 0x9910, RZ ;  /* 0x000099102b027816 */ /* 0x042fe200000000ff */
[----:B------:R-:W-:Y:S01]  /*2850*/  IMAD R45, R43, -0x8, R20 ;  /* 0xfffffff82b2d7824 */ /* 0x000fe200078e0214 */
[----:B------:R-:W-:-:S03]  /*2860*/  ISETP.NE.AND P0, PT, R23, 0x1, PT ;  /* 0x000000011700780c */ /* 0x000fc60003f05270 */
[----:B------:R-:W-:Y:S01]  /*2870*/  IMAD R2, R2, 0x158, RZ ;  /* 0x0000015802027824 */ /* 0x000fe200078e02ff */
[----:B------:R-:W-:-:S03]  /*2880*/  VIMNMX.U32 R45, PT, PT, R45, 0x8, PT ;  /* 0x000000082d2d7848 */ /* 0x000fc60003fe0000 */
[----:B------:R-:W-:Y:S01]  /*2890*/  IMAD.MOV R5, RZ, RZ, -R2 ;  /* 0x000000ffff057224 */ /* 0x000fe200078e0a02 */
[----:B------:R-:W-:-:S04]  /*28a0*/  MOV R2, 0x28f0 ;  /* 0x000028f000027802 */ /* 0x000fc80000000f00 */
[----:B------:R-:W-:-:S05]  /*28b0*/  PRMT R5, R5, 0x7710, RZ ;  /* 0x0000771005057816 */ /* 0x000fca00000000ff */
[----:B------:R-:W-:-:S05]  /*28c0*/  IMAD.IADD R44, R5, 0x1, R24 ;  /* 0x00000001052c7824 */ /* 0x000fca00078e0218 */
[----:B------:R-:W-:Y:S02]  /*28d0*/  LOP3.LUT R6, R44, 0xffff, RZ, 0xc0, !PT ;  /* 0x0000ffff2c067812 */ /* 0x000fe400078ec0ff */
[----:B------:R-:W-:Y:S05]  /*28e0*/  CALL.REL.NOINC `($__internal_3_$__cuda_sm20_div_u16) ;  /* 0x0000001400247944 */ /* 0x000fea0003c00000 */
[C---:B------:R-:W-:Y:S01]  /*28f0*/  IMAD.SHL.U32 R7, R21.reuse, 0x8, RZ ;  /* 0x0000000815077824 */ /* 0x040fe200078e00ff */
[----:B------:R-:W-:Y:S02]  /*2900*/  SHF.R.U32.HI R5, RZ, 0x1, R21 ;  /* 0x00000001ff057819 */ /* 0x000fe40000011615 */
[----:B------:R-:W-:Y:S02]  /*2910*/  LOP3.LUT R40, R21, 0x1, RZ, 0xc0, !PT ;  /* 0x0000000115287812 */ /* 0x000fe400078ec0ff */
[----:B------:R-:W-:Y:S02]  /*2920*/  LOP3.LUT R7, R7, 0x8, RZ, 0xc0, !PT ;  /* 0x0000000807077812 */ /* 0x000fe400078ec0ff */
[----:B------:R-:W-:Y:S01]  /*2930*/  LOP3.LUT R5, R5, 0x1, RZ, 0xc0, !PT ;  /* 0x0000000105057812 */ /* 0x000fe200078ec0ff */
[----:B------:R-:W-:Y:S02]  /*2940*/  IMAD R40, R40, 0x60, RZ ;  /* 0x0000006028287824 */ /* 0x000fe400078e02ff */
[----:B------:R-:W-:-:S02]  /*2950*/  IMAD.IADD R2, R0, 0x1, R7 ;  /* 0x0000000100027824 */ /* 0x000fc400078e0207 */
[----:B------:R-:W-:-:S04]  /*2960*/  IMAD.U32 R5, R5, -0x80000000, RZ ;  /* 0x8000000005057824 */ /* 0x000fc800078e00ff */
[----:B------:R-:W1:Y:S02]  /*2970*/  SYNCS.PHASECHK.TRANS64.TRYWAIT P1, [R2+URZ+0x36ca8], R5 ;  /* 0x036ca805020075a7 */ /* 0x000e6400080211ff */
[----:B-1----:R-:W-:Y:S05]  /*2980*/  @!P1 BRA `(.L_x_34) ;  /* 0x0000001000c09947 */ /* 0x002fea0003800000 */
.L_x_67:
[----:B------:R-:W-:Y:S01]  /*2990*/  NOP ;  /* 0x0000000000007918 */ /* 0x000fe20000000000 */
[----:B------:R-:W-:Y:S05]  /*29a0*/  @P2 BRA `(.L_x_35) ;  /* 0x0000000000042947 */ /* 0x000fea0003800000 */
[----:B------:R-:W-:-:S04]  /*29b0*/  DEPBAR.LE SB0, 0x1 ;  /* 0x000080400000791a */ /* 0x000fc80000000000 */
.L_x_35:
[----:B------:R-:W-:Y:S05]  /*29c0*/  WARPSYNC.ALL ;  /* 0x0000000000007948 */ /* 0x000fea0003800000 */
[----:B------:R-:W-:Y:S01]  /*29d0*/  NOP ;  /* 0x0000000000007918 */ /* 0x000fe20000000000 */
[----:B------:R-:W-:Y:S01]  /*29e0*/  BAR.SYNC.DEFER_BLOCKING 0x8, 0x80 ;  /* 0x0202000000007b1d */ /* 0x000fe20000010000 */
[----:B------:R-:W-:Y:S01]  /*29f0*/  R2UR UR5, R40 ;  /* 0x00000000280572ca */ /* 0x000fe200000e0000 */
[----:B------:R-:W-:Y:S01]  /*2a00*/  IMAD R42, R22, 0x2000, R39 ;  /* 0x00002000162a7824 */ /* 0x000fe200078e0227 */
[----:B------:R-:W-:Y:S02]  /*2a10*/  R2UR UR4, R40 ;  /* 0x00000000280472ca */ /* 0x000fe400000e0000 */
[----:B------:R-:W-:Y:S01]  /*2a20*/  ISETP.NE.AND P1, PT, R3, RZ, PT ;  /* 0x000000ff0300720c */ /* 0x000fe20003f25270 */
[----:B------:R-:W-:-:S08]  /*2a30*/  IMAD R42, R37, 0x80, R42 ;  /* 0x00000080252a7824 */ /* 0x000fd000078e022a */
[----:B------:R-:W2:Y:S01]  /*2a40*/  LDTM.x8 R12, tmem[UR5] ;  /* 0x00000005000c79ee */ /* 0x000ea200081c0000 */
[C---:B------:R-:W-:Y:S01]  /*2a50*/  R2UR UR5, R40.reuse ;  /* 0x00000000280572ca */ /* 0x040fe200000e0000 */
[----:B------:R-:W-:Y:S01]  /*2a60*/  NOP ;  /* 0x0000000000007918 */ /* 0x000fe20000000000 */
[----:B-12---:R-:W1:Y:S01]  /*2a70*/  LDTM.x8 R4, tmem[UR4+0x8] ;  /* 0x00000804000479ee */ /* 0x006e6200081c0000 */
[----:B------:R-:W-:Y:S02]  /*2a80*/  R2UR UR4, R40 ;  /* 0x00000000280472ca */ /* 0x000fe400000e0000 */
[----:B------:R-:W-:Y:S01]  /*2a90*/  F2FP.BF16.F32.PACK_AB R28, R13, R12 ;  /* 0x0000000c0d1c723e */ /* 0x000fe200000010ff */
[----:B------:R-:W-:Y:S01]  /*2aa0*/  IMAD R13, R36, 0x10, R42 ;  /* 0x00000010240d7824 */ /* 0x000fe200078e022a */
[----:B------:R-:W-:Y:S02]  /*2ab0*/  F2FP.BF16.F32.PACK_AB R29, R15, R14 ;  /* 0x0000000e0f1d723e */ /* 0x000fe400000010ff */
[----:B------:R-:W-:-:S02]  /*2ac0*/  F2FP.BF16.F32.PACK_AB R30, R17, R16 ;  /* 0x00000010111e723e */ /* 0x000fc400000010ff */
[----:B------:R-:W-:Y:S02]  /*2ad0*/  F2FP.BF16.F32.PACK_AB R31, R19, R18 ;  /* 0x00000012131f723e */ /* 0x000fe400000010ff */
[----:B-1----:R-:W-:Y:S01]  /*2ae0*/  F2FP.BF16.F32.PACK_AB R32, R5, R4 ;  /* 0x000000040520723e */ /* 0x002fe200000010ff */
[----:B------:R-:W-:Y:S01]  /*2af0*/  IMAD R5, R27, 0x10, R42 ;  /* 0x000000101b057824 */ /* 0x000fe200078e022a */
[----:B------:R-:W-:Y:S01]  /*2b00*/  F2FP.BF16.F32.PACK_AB R33, R7, R6 ;  /* 0x000000060721723e */ /* 0x000fe200000010ff */
[C---:B------:R-:W-:Y:S01]  /*2b10*/  IMAD.IADD R4, R0.reuse, 0x1, R13 ;  /* 0x0000000100047824 */ /* 0x040fe200078e020d */
[----:B------:R-:W-:Y:S01]  /*2b20*/  F2FP.BF16.F32.PACK_AB R34, R9, R8 ;  /* 0x000000080922723e */ /* 0x000fe200000010ff */
[----:B------:R-:W-:Y:S01]  /*2b30*/  IMAD.IADD R6, R0, 0x1, R5 ;  /* 0x0000000100067824 */ /* 0x000fe200078e0205 */
[----:B------:R-:W-:Y:S02]  /*2b40*/  F2FP.BF16.F32.PACK_AB R35, R11, R10 ;  /* 0x0000000a0b23723e */ /* 0x000fe400000010ff */
[----:B------:R-:W-:Y:S01]  /*2b50*/  PRMT R5, R45, 0x9910, RZ ;  /* 0x000099102d057816 */ /* 0x000fe200000000ff */
[----:B------:R1:W-:Y:S01]  /*2b60*/  STS.128 [R4], R28 ;  /* 0x0000001c04007388 */ /* 0x0003e20000000c00 */
[----:B------:R-:W-:Y:S01]  /*2b70*/  NOP ;  /* 0x0000000000007918 */ /* 0x000fe20000000000 */
[----:B------:R-:W-:-:S02]  /*2b80*/  PRMT R45, R41, 0x9910, RZ ;  /* 0x00009910292d7816 */ /* 0x000fc400000000ff */
[----:B------:R2:W-:Y:S01]  /*2b90*/  STS.128 [R6], R32 ;  /* 0x0000002006007388 */ /* 0x0005e20000000c00 */
[----:B------:R-:W-:Y:S01]  /*2ba0*/  PRMT R41, R41, 0x9910, RZ ;  /* 0x0000991029297816 */ /* 0x000fe200000000ff */
[----:B------:R-:W3:Y:S01]  /*2bb0*/  LDTM.x8 R12, tmem[UR5+0x10] ;  /* 0x00001005000c79ee */ /* 0x000ee200081c0000 */
[----:B------:R-:W-:-:S03]  /*2bc0*/  NOP ;  /* 0x0000000000007918 */ /* 0x000fc60000000000 */
[----:B------:R-:W-:-:S05]  /*2bd0*/  IMAD R41, R41, 0x60, RZ ;  /* 0x0000006029297824 */ /* 0x000fca00078e02ff */
[----:B------:R-:W-:Y:S01]  /*2be0*/  LOP3.LUT R41, R41, 0xffff, RZ, 0xc0, !PT ;  /* 0x0000ffff29297812 */ /* 0x000fe200078ec0ff */
[----:B-1----:R-:W-:Y:S01]  /*2bf0*/  IMAD.MOV.U32 R28, RZ, RZ, R5 ;  /* 0x000000ffff1c7224 */ /* 0x002fe200078e0005 */
[----:B---3--:R-:W-:Y:S02]  /*2c00*/  F2FP.BF16.F32.PACK_AB R12, R13, R12 ;  /* 0x0000000c0d0c723e */ /* 0x008fe400000010ff */
[----:B------:R-:W-:Y:S01]  /*2c10*/  F2FP.BF16.F32.PACK_AB R13, R15, R14 ;  /* 0x0000000e0f0d723e */ /* 0x000fe200000010ff */
[----:B--2---:R-:W1:Y:S01]  /*2c20*/  LDTM.x8 R4, tmem[UR4+0x18] ;  /* 0x00001804000479ee */ /* 0x004e6200081c0000 */
[----:B------:R-:W-:Y:S01]  /*2c30*/  F2FP.BF16.F32.PACK_AB R14, R17, R16 ;  /* 0x00000010110e723e */ /* 0x000fe200000010ff */
[----:B------:R-:W-:Y:S01]  /*2c40*/  IMAD R45, R45, R28, RZ ;  /* 0x0000001c2d2d7224 */ /* 0x000fe200078e02ff */
[----:B------:R-:W-:-:S03]  /*2c50*/  F2FP.BF16.F32.PACK_AB R15, R19, R18 ;  /* 0x00000012130f723e */ /* 0x000fc600000010ff */
[----:B------:R-:W-:-:S05]  /*2c60*/  IMAD.MOV R28, RZ, RZ, -R45 ;  /* 0x000000ffff1c7224 */ /* 0x000fca00078e0a2d */
[----:B------:R-:W-:-:S05]  /*2c70*/  PRMT R29, R28, 0x7710, RZ ;  /* 0x000077101c1d7816 */ /* 0x000fca00000000ff */
[----:B------:R-:W-:-:S05]  /*2c80*/  IMAD.IADD R44, R44, 0x1, R29 ;  /* 0x000000012c2c7824 */ /* 0x000fca00078e021d */
[----:B------:R-:W-:Y:S02]  /*2c90*/  LOP3.LUT R44, R44, 0xffff, RZ, 0xc0, !PT ;  /* 0x0000ffff2c2c7812 */ /* 0x000fe400078ec0ff */
[----:B-1----:R-:W-:Y:S02]  /*2ca0*/  F2FP.BF16.F32.PACK_AB R4, R5, R4 ;  /* 0x000000040504723e */ /* 0x002fe400000010ff */
[----:B------:R-:W-:Y:S01]  /*2cb0*/  F2FP.BF16.F32.PACK_AB R5, R7, R6 ;  /* 0x000000060705723e */ /* 0x000fe200000010ff */
[----:B------:R-:W-:Y:S01]  /*2cc0*/  IMAD R43, R43, 0x8, R44 ;  /* 0x000000082b2b7824 */ /* 0x000fe200078e022c */
[----:B------:R-:W-:Y:S01]  /*2cd0*/  F2FP.BF16.F32.PACK_AB R6, R9, R8 ;  /* 0x000000080906723e */ /* 0x000fe200000010ff */
[--C-:B------:R-:W-:Y:S01]  /*2ce0*/  IMAD R9, R26, 0x10, R42.reuse ;  /* 0x000000101a097824 */ /* 0x100fe200078e022a */
[----:B------:R-:W-:Y:S01]  /*2cf0*/  F2FP.BF16.F32.PACK_AB R7, R11, R10 ;  /* 0x0000000a0b07723e */ /* 0x000fe200000010ff */
[----:B------:R-:W-:Y:S02]  /*2d00*/  IMAD R11, R25, 0x10, R42 ;  /* 0x00000010190b7824 */ /* 0x000fe400078e022a */
[----:B------:R-:W-:-:S02]  /*2d10*/  IMAD.IADD R9, R0, 0x1, R9 ;  /* 0x0000000100097824 */ /* 0x000fc400078e0209 */
[----:B------:R-:W-:Y:S02]  /*2d20*/  IMAD.IADD R11, R0, 0x1, R11 ;  /* 0x00000001000b7824 */ /* 0x000fe400078e020b */
[----:B------:R-:W-:Y:S01]  /*2d30*/  IMAD.SHL.U32 R43, R43, 0x80, RZ ;  /* 0x000000802b2b7824 */ /* 0x000fe200078e00ff */
[----:B------:R1:W-:Y:S01]  /*2d40*/  STS.128 [R9], R12 ;  /* 0x0000000c09007388 */ /* 0x0003e20000000c00 */
[----:B------:R-:W-:-:S03]  /*2d50*/  NOP ;  /* 0x0000000000007918 */ /* 0x000fc60000000000 */
[----:B------:R1:W-:Y:S01]  /*2d60*/  STS.128 [R11], R4 ;  /* 0x000000040b007388 */ /* 0x0003e20000000c00 */
[----:B------:R2:W-:Y:S06]  /*2d70*/  MEMBAR.ALL.CTA ;  /* 0x0000000000007992 */ /* 0x0005ec0000008000 */
[----:B--2---:R-:W2:Y:S02]  /*2d80*/  FENCE.VIEW.ASYNC.S ;  /* 0x00000000000073c6 */ /* 0x004ea40000000000 */
[----:B--2---:R-:W-:Y:S06]  /*2d90*/  BAR.SYNC.DEFER_BLOCKING 0x8, 0x80 ;  /* 0x0202000000007b1d */ /* 0x004fec0000010000 */
[----:B------:R-:W-:Y:S05]  /*2da0*/  @P1 BRA `(.L_x_36) ;  /* 0x0000000000381947 */ /* 0x000fea0003800000 */
[----:B------:R-:W-:Y:S01]  /*2db0*/  ELECT P2, URZ, PT ;  /* 0x0000000000ff782f */ /* 0x000fe20003840000 */
[----:B------:R-:W-:-:S12]  /*2dc0*/  BSSY.RECONVERGENT B0, `(.L_x_36) ;  /* 0x000000c000007945 */ /* 0x000fd80003800200 */
[----:B------:R-:W-:Y:S05]  /*2dd0*/  @!P2 BRA `(.L_x_37) ;  /* 0x000000000028a947 */ /* 0x000fea0003800000 */
[----:B------:R-:W2:Y:S01]  /*2de0*/  LDCU.64 UR8, c[0x0][0x348] ;  /* 0x00006900ff0877ac */ /* 0x000ea20008000a00 */
[----:B------:R-:W-:Y:S02]  /*2df0*/  R2UR UR7, R22 ;  /* 0x00000000160772ca */ /* 0x000fe400000e0000 */
[----:B------:R-:W-:Y:S02]  /*2e00*/  R2UR UR4, R0 ;  /* 0x00000000000472ca */ /* 0x000fe400000e0000 */
[----:B------:R-:W-:Y:S02]  /*2e10*/  R2UR UR5, R41 ;  /* 0x00000000290572ca */ /* 0x000fe400000e0000 */
[----:B------:R-:W-:-:S09]  /*2e20*/  R2UR UR6, R43 ;  /* 0x000000002b0672ca */ /* 0x000fd200000e0000 */
[----:B------:R-:W-:Y:S02]  /*2e30*/  ULEA UR4, UR7, UR4, 0xd ;  /* 0x0000000407047291 */ /* 0x000fe4000f8e68ff */
[----:B--2---:R-:W-:-:S04]  /*2e40*/  UIADD3 UR8, UP0, UPT, UR8, 0x240, URZ ;  /* 0x0000024008087890 */ /* 0x004fc8000ff1e0ff */
[----:B------:R-:W-:-:S09]  /*2e50*/  UIADD3.X UR9, UPT, UPT, URZ, UR9, URZ, UP0, !UPT ;  /* 0x00000009ff097290 */ /* 0x000fd200087fe4ff */
[----:B------:R2:W-:Y:S02]  /*2e60*/  UTMASTG.2D [UR4], [UR8] ;  /* 0x00000004080073b5 */ /* 0x0005e40008008000 */
[----:B--2---:R0:W-:Y:S02]  /*2e70*/  UTMACMDFLUSH ;  /* 0x00000000000079b7 */ /* 0x0041e40000000000 */
.L_x_37:
[----:B------:R-:W-:Y:S05]  /*2e80*/  BSYNC.RECONVERGENT B0 ;  /* 0x0000000000007941 */ /* 0x000fea0003800200 */
.L_x_36:
[----:B------:R-:W-:Y:S05]  /*2e90*/  @P1 BRA `(.L_x_38) ;  /* 0x0000000000041947 */ /* 0x000fea0003800000 */
[----:B------:R-:W-:-:S04]  /*2ea0*/  DEPBAR.LE SB0, 0x1 ;  /* 0x000080400000791a */ /* 0x000fc80000000000 */
.L_x_38:
[----:B------:R-:W-:Y:S01]  /*2eb0*/  BAR.SYNC.DEFER_BLOCKING 0x8, 0x80 ;  /* 0x0202000000007b1d */ /* 0x000fe20000010000 */
[C---:B------:R-:W-:Y:S02]  /*2ec0*/  R2UR UR5, R40.reuse ;  /* 0x00000000280572ca */ /* 0x040fe400000e0000 */
[----:B------:R-:W-:Y:S02]  /*2ed0*/  R2UR UR4, R40 ;  /* 0x00000000280472ca */ /* 0x000fe400000e0000 */
[----:B------:R-:W-:-:S04]  /*2ee0*/  LOP3.LUT R42, R22, 0x1, RZ, 0xc0, !PT ;  /* 0x00000001162a7812 */ /* 0x000fc800078ec0ff */
[----:B------:R-:W-:-:S05]  /*2ef0*/  LOP3.LUT R22, R42, 0x1, RZ, 0x3c, !PT ;  /* 0x000000012a167812 */ /* 0x000fca00078e3cff */
[----:B-1----:R-:W1:Y:S01]  /*2f00*/  LDTM.x8 R12, tmem[UR5+0x20] ;  /* 0x00002005000c79ee */ /* 0x002e6200081c0000 */
[----:B------:R-:W-:-:S04]  /*2f10*/  IMAD R44, R22, 0x2000, R39 ;  /* 0x00002000162c7824 */ /* 0x000fc800078e0227 */
[----:B------:R-:W-:-:S04]  /*2f20*/  IMAD R44, R37, 0x80, R44 ;  /* 0x00000080252c7824 */ /* 0x000fc800078e022c */
[--C-:B------:R-:W-:Y:S01]  /*2f30*/  IMAD R45, R27, 0x10, R44.reuse ;  /* 0x000000101b2d7824 */ /* 0x100fe200078e022c */
[----:B------:R-:W-:Y:S01]  /*2f40*/  NOP ;  /* 0x0000000000007918 */ /* 0x000fe20000000000 */
[----:B-1----:R-:W1:Y:S02]  /*2f50*/  LDTM.x8 R4, tmem[UR4+0x28] ;  /* 0x00002804000479ee */ /* 0x002e6400081c0000 */
[----:B------:R-:W-:Y:S01]  /*2f60*/  IMAD.IADD R45, R0, 0x1, R45 ;  /* 0x00000001002d7824 */ /* 0x000fe200078e022d */
[----:B------:R-:W-:Y:S01]  /*2f70*/  F2FP.BF16.F32.PACK_AB R32, R13, R12 ;  /* 0x0000000c0d20723e */ /* 0x000fe200000010ff */
[----:B------:R-:W-:Y:S01]  /*2f80*/  IMAD R13, R36, 0x10, R44 ;  /* 0x00000010240d7824 */ /* 0x000fe200078e022c */
[----:B------:R-:W-:Y:S02]  /*2f90*/  F2FP.BF16.F32.PACK_AB R33, R15, R14 ;  /* 0x0000000e0f21723e */ /* 0x000fe400000010ff */
[----:B------:R-:W-:Y:S02]  /*2fa0*/  F2FP.BF16.F32.PACK_AB R34, R17, R16 ;  /* 0x000000101122723e */ /* 0x000fe400000010ff */
[----:B------:R-:W-:-:S02]  /*2fb0*/  F2FP.BF16.F32.PACK_AB R35, R19, R18 ;  /* 0x000000121323723e */ /* 0x000fc400000010ff */
[----:B-1----:R-:W-:Y:S01]  /*2fc0*/  F2FP.BF16.F32.PACK_AB R28, R5, R4 ;  /* 0x00000004051c723e */ /* 0x002fe200000010ff */
[----:B------:R-:W-:Y:S01]  /*2fd0*/  IMAD.IADD R5, R0, 0x1, R13 ;  /* 0x0000000100057824 */ /* 0x000fe200078e020d */
[----:B------:R-:W-:Y:S02]  /*2fe0*/  F2FP.BF16.F32.PACK_AB R29, R7, R6 ;  /* 0x00000006071d723e */ /* 0x000fe400000010ff */
[----:B------:R-:W-:Y:S02]  /*2ff0*/  F2FP.BF16.F32.PACK_AB R30, R9, R8 ;  /* 0x00000008091e723e */ /* 0x000fe400000010ff */
[----:B------:R1:W-:Y:S01]  /*3000*/  STS.128 [R5], R32 ;  /* 0x0000002005007388 */ /* 0x0003e20000000c00 */
[----:B------:R-:W-:Y:S01]  /*3010*/  NOP ;  /* 0x0000000000007918 */ /* 0x000fe20000000000 */
[----:B------:R-:W-:Y:S01]  /*3020*/  F2FP.BF16.F32.PACK_AB R31, R11, R10 ;  /* 0x0000000a0b1f723e */ /* 0x000fe200000010ff */
[----:B------:R-:W2:Y:S04]  /*3030*/  LDTM.x8 R12, tmem[UR5+0x30] ;  /* 0x00003005000c79ee */ /* 0x000ea800081c0000 */
[----:B------:R3:W-:Y:S01]  /*3040*/  STS.128 [R45], R28 ;  /* 0x0000001c2d007388 */ /* 0x0007e20000000c00 */
[----:B------:R-:W-:Y:S01]  /*3050*/  NOP ;  /* 0x0000000000007918 */ /* 0x000fe20000000000 */
[----:B--2---:R-:W-:-:S02]  /*3060*/  F2FP.BF16.F32.PACK_AB R12, R13, R12 ;  /* 0x0000000c0d0c723e */ /* 0x004fc400000010ff */
[----:B------:R-:W-:Y:S01]  /*3070*/  F2FP.BF16.F32.PACK_AB R13, R15, R14 ;  /* 0x0000000e0f0d723e */ /* 0x000fe200000010ff */
[----:B-1----:R-:W1:Y:S01]  /*3080*/  LDTM.x8 R4, tmem[UR4+0x38] ;  /* 0x00003804000479ee */ /* 0x002e6200081c0000 */
[----:B------:R-:W-:Y:S01]  /*3090*/  F2FP.BF16.F32.PACK_AB R14, R17, R16 ;  /* 0x00000010110e723e */ /* 0x000fe200000010ff */
[--C-:B------:R-:W-:Y:S01]  /*30a0*/  IMAD R17, R26, 0x10, R44.reuse ;  /* 0x000000101a117824 */ /* 0x100fe200078e022c */
[----:B------:R-:W-:Y:S01]  /*30b0*/  F2FP.BF16.F32.PACK_AB R15, R19, R18 ;  /* 0x00000012130f723e */ /* 0x000fe200000010ff */
[----:B------:R-:W-:Y:S02]  /*30c0*/  IMAD R19, R25, 0x10, R44 ;  /* 0x0000001019137824 */ /* 0x000fe400078e022c */
[C---:B------:R-:W-:Y:S02]  /*30d0*/  IMAD.IADD R17, R0.reuse, 0x1, R17 ;  /* 0x0000000100117824 */ /* 0x040fe400078e0211 */
[----:B------:R-:W-:-:S03]  /*30e0*/  IMAD.IADD R19, R0, 0x1, R19 ;  /* 0x0000000100137824 */ /* 0x000fc600078e0213 */
[----:B------:R3:W-:Y:S01]  /*30f0*/  STS.128 [R17], R12 ;  /* 0x0000000c11007388 */ /* 0x0007e20000000c00 */
[----:B------:R-:W-:Y:S01]  /*3100*/  NOP ;  /* 0x0000000000007918 */ /* 0x000fe20000000000 */
[----:B-1----:R-:W-:Y:S02]  /*3110*/  F2FP.BF16.F32.PACK_AB R4, R5, R4 ;  /* 0x000000040504723e */ /* 0x002fe400000010ff */
[----:B------:R-:W-:Y:S02]  /*3120*/  F2FP.BF16.F32.PACK_AB R5, R7, R6 ;  /* 0x000000060705723e */ /* 0x000fe400000010ff */
[----:B------:R-:W-:Y:S02]  /*3130*/  F2FP.BF16.F32.PACK_AB R6, R9, R8 ;  /* 0x000000080906723e */ /* 0x000fe400000010ff */
[----:B------:R-:W-:-:S05]  /*3140*/  F2FP.BF16.F32.PACK_AB R7, R11, R10 ;  /* 0x0000000a0b07723e */ /* 0x000fca00000010ff */
[----:B------:R3:W-:Y:S01]  /*3150*/  STS.128 [R19], R4 ;  /* 0x0000000413007388 */ /* 0x0007e20000000c00 */
[----:B------:R1:W-:Y:S06]  /*3160*/  MEMBAR.ALL.CTA ;  /* 0x0000000000007992 */ /* 0x0003ec0000008000 */
[----:B-1----:R-:W1:Y:S02]  /*3170*/  FENCE.VIEW.ASYNC.S ;  /* 0x00000000000073c6 */ /* 0x002e640000000000 */
[----:B-1----:R-:W-:Y:S06]  /*3180*/  BAR.SYNC.DEFER_BLOCKING 0x8, 0x80 ;  /* 0x0202000000007b1d */ /* 0x002fec0000010000 */
[----:B------:R-:W-:Y:S05]  /*3190*/  @P1 BRA `(.L_x_39) ;  /* 0x0000000000401947 */ /* 0x000fea0003800000 */
[----:B------:R-:W-:Y:S01]  /*31a0*/  ELECT P2, URZ, PT ;  /* 0x0000000000ff782f */ /* 0x000fe20003840000 */
[----:B------:R-:W-:-:S12]  /*31b0*/  BSSY.RECONVERGENT B0, `(.L_x_40) ;  /* 0x000000d000007945 */ /* 0x000fd80003800200 */
[----:B------:R-:W-:Y:S05]  /*31c0*/  @!P2 BRA `(.L_x_41) ;  /* 0x00000000002ca947 */ /* 0x000fea0003800000 */
[----:B------:R-:W1:Y:S01]  /*31d0*/  LDCU.64 UR8, c[0x0][0x348] ;  /* 0x00006900ff0877ac */ /* 0x000e620008000a00 */
[----:B------:R-:W-:Y:S02]  /*31e0*/  R2UR UR7, R22 ;  /* 0x00000000160772ca */ /* 0x000fe400000e0000 */
[----:B------:R-:W-:Y:S02]  /*31f0*/  R2UR UR4, R0 ;  /* 0x00000000000472ca */ /* 0x000fe400000e0000 */
[----:B------:R-:W-:Y:S02]  /*3200*/  R2UR UR5, R41 ;  /* 0x00000000290572ca */ /* 0x000fe400000e0000 */
[----:B------:R-:W-:-:S09]  /*3210*/  R2UR UR6, R43 ;  /* 0x000000002b0672ca */ /* 0x000fd200000e0000 */
[----:B------:R-:W-:Y:S02]  /*3220*/  ULEA UR4, UR7, UR4, 0xd ;  /* 0x0000000407047291 */ /* 0x000fe4000f8e68ff */
[----:B-1----:R-:W-:Y:S02]  /*3230*/  UIADD3 UR8, UP0, UPT, UR8, 0x240, URZ ;  /* 0x0000024008087890 */ /* 0x002fe4000ff1e0ff */
[----:B------:R-:W-:Y:S02]  /*3240*/  UIADD3 UR5, UPT, UPT, UR5, 0x20, URZ ;  /* 0x0000002005057890 */ /* 0x000fe4000fffe0ff */
[----:B------:R-:W-:-:S09]  /*3250*/  UIADD3.X UR9, UPT, UPT, URZ, UR9, URZ, UP0, !UPT ;  /* 0x00000009ff097290 */ /* 0x000fd200087fe4ff */
[----:B------:R1:W-:Y:S02]  /*3260*/  UTMASTG.2D [UR4], [UR8] ;  /* 0x00000004080073b5 */ /* 0x0003e40008008000 */
[----:B-1----:R0:W-:Y:S02]  /*3270*/  UTMACMDFLUSH ;  /* 0x00000000000079b7 */ /* 0x0021e40000000000 */
.L_x_41:
[----:B------:R-:W-:Y:S05]  /*3280*/  BSYNC.RECONVERGENT B0 ;  /* 0x0000000000007941 */ /* 0x000fea0003800200 */
.L_x_40:
[----:B------:R-:W-:-:S04]  /*3290*/  DEPBAR.LE SB0, 0x1 ;  /* 0x000080400000791a */ /* 0x000fc80000000000 */
.L_x_39:
[----:B------:R-:W-:Y:S01]  /*32a0*/  BAR.SYNC.DEFER_BLOCKING 0x8, 0x80 ;  /* 0x0202000000007b1d */ /* 0x000fe20000010000 */
[----:B------:R-:W-:Y:S01]  /*32b0*/  R2UR UR5, R40 ;  /* 0x00000000280572ca */ /* 0x000fe200000e0000 */
[----:B---3--:R-:W-:Y:S01]  /*32c0*/  IMAD R28, R42, 0x2000, R39 ;  /* 0x000020002a1c7824 */ /* 0x008fe200078e0227 */
[----:B------:R-:W-:Y:S01]  /*32d0*/  R2UR UR4, R40 ;  /* 0x00000000280472ca */ /* 0x000fe200000e0000 */
[----:B------:R-:W-:Y:S02]  /*32e0*/  VIADD R2, R2, 0x36cb8 ;  /* 0x00036cb802027836 */ /* 0x000fe40000000000 */
[----:B------:R-:W-:-:S03]  /*32f0*/  IMAD R40, R37, 0x80, R28 ;  /* 0x0000008025287824 */ /* 0x000fc600078e021c */
[----:B------:R-:W-:Y:S01]  /*3300*/  PRMT R2, RZ, 0x654, R2 ;  /* 0x00000654ff027816 */ /* 0x000fe20000000002 */
[----:B------:R-:W-:-:S04]  /*3310*/  IMAD R45, R36, 0x10, R40 ;  /* 0x00000010242d7824 */ /* 0x000fc800078e0228 */
[----:B------:R-:W1:Y:S01]  /*3320*/  LDTM.x8 R12, tmem[UR5+0x40] ;  /* 0x00004005000c79ee */ /* 0x000e6200081c0000 */
[----:B------:R-:W-:Y:S01]  /*3330*/  IMAD.IADD R45, R0, 0x1, R45 ;  /* 0x00000001002d7824 */ /* 0x000fe200078e022d */
[----:B------:R-:W-:Y:S01]  /*3340*/  NOP ;  /* 0x0000000000007918 */ /* 0x000fe20000000000 */
[----:B-1----:R-:W1:Y:S01]  /*3350*/  LDTM.x8 R4, tmem[UR4+0x48] ;  /* 0x00004804000479ee */ /* 0x002e6200081c0000 */
[----:B------:R-:W-:Y:S02]  /*3360*/  F2FP.BF16.F32.PACK_AB R32, R13, R12 ;  /* 0x0000000c0d20723e */ /* 0x000fe400000010ff */
[----:B------:R-:W-:Y:S02]  /*3370*/  F2FP.BF16.F32.PACK_AB R33, R15, R14 ;  /* 0x0000000e0f21723e */ /* 0x000fe400000010ff */
[----:B------:R-:W-:Y:S02]  /*3380*/  F2FP.BF16.F32.PACK_AB R34, R17, R16 ;  /* 0x000000101122723e */ /* 0x000fe400000010ff */
[----:B------:R-:W-:-:S02]  /*3390*/  F2FP.BF16.F32.PACK_AB R35, R19, R18 ;  /* 0x000000121323723e */ /* 0x000fc400000010ff */
[----:B-1----:R-:W-:Y:S01]  /*33a0*/  F2FP.BF16.F32.PACK_AB R28, R5, R4 ;  /* 0x00000004051c723e */ /* 0x002fe200000010ff */
[----:B------:R-:W-:Y:S01]  /*33b0*/  IMAD R5, R27, 0x10, R40 ;  /* 0x000000101b057824 */ /* 0x000fe200078e0228 */
[----:B------:R-:W-:Y:S01]  /*33c0*/  F2FP.BF16.F32.PACK_AB R29, R7, R6 ;  /* 0x00000006071d723e */ /* 0x000fe200000010ff */
[----:B------:R1:W-:Y:S01]  /*33d0*/  STS.128 [R45], R32 ;  /* 0x000000202d007388 */ /* 0x0003e20000000c00 */
[----:B------:R-:W-:Y:S01]  /*33e0*/  F2FP.BF16.F32.PACK_AB R30, R9, R8 ;  /* 0x00000008091e723e */ /* 0x000fe200000010ff */
[----:B------:R-:W-:Y:S01]  /*33f0*/  IMAD.IADD R44, R0, 0x1, R5 ;  /* 0x00000001002c7824 */ /* 0x000fe200078e0205 */
[----:B------:R-:W-:Y:S01]  /*3400*/  F2FP.BF16.F32.PACK_AB R31, R11, R10 ;  /* 0x0000000a0b1f723e */ /* 0x000fe200000010ff */
[----:B------:R-:W-:Y:S01]  /*3410*/  NOP ;  /* 0x0000000000007918 */ /* 0x000fe20000000000 */
[----:B------:R-:W2:Y:S03]  /*3420*/  LDTM.x8 R12, tmem[UR5+0x50] ;  /* 0x00005005000c79ee */ /* 0x000ea600081c0000 */
[----:B------:R1:W-:Y:S01]  /*3430*/  STS.128 [R44], R28 ;  /* 0x0000001c2c007388 */ /* 0x0003e20000000c00 */
[----:B------:R-:W-:Y:S01]  /*3440*/  NOP ;  /* 0x0000000000007918 */ /* 0x000fe20000000000 */
[----:B--2---:R-:W2:Y:S01]  /*3450*/  LDTM.x8 R4, tmem[UR4+0x58] ;  /* 0x00005804000479ee */ /* 0x004ea200081c0000 */
[----:B------:R-:W-:-:S02]  /*3460*/  F2FP.BF16.F32.PACK_AB R12, R13, R12 ;  /* 0x0000000c0d0c723e */ /* 0x000fc400000010ff */
[----:B------:R-:W-:Y:S02]  /*3470*/  F2FP.BF16.F32.PACK_AB R13, R15, R14 ;  /* 0x0000000e0f0d723e */ /* 0x000fe400000010ff */
[----:B------:R-:W-:Y:S01]  /*3480*/  F2FP.BF16.F32.PACK_AB R14, R17, R16 ;  /* 0x00000010110e723e */ /* 0x000fe200000010ff */
[--C-:B------:R-:W-:Y:S01]  /*3490*/  IMAD R17, R26, 0x10, R40.reuse ;  /* 0x000000101a117824 */ /* 0x100fe200078e0228 */
[----:B------:R-:W-:Y:S02]  /*34a0*/  F2FP.BF16.F32.PACK_AB R15, R19, R18 ;  /* 0x00000012130f723e */ /* 0x000fe400000010ff */
[----:B--2---:R-:W-:Y:S01]  /*34b0*/  F2FP.BF16.F32.PACK_AB R4, R5, R4 ;  /* 0x000000040504723e */ /* 0x004fe200000010ff */
[C---:B------:R-:W-:Y:S01]  /*34c0*/  IMAD.IADD R17, R0.reuse, 0x1, R17 ;  /* 0x0000000100117824 */ /* 0x040fe200078e0211 */
[----:B------:R-:W-:Y:S02]  /*34d0*/  F2FP.BF16.F32.PACK_AB R5, R7, R6 ;  /* 0x000000060705723e */ /* 0x000fe400000010ff */
[----:B------:R-:W-:Y:S01]  /*34e0*/  F2FP.BF16.F32.PACK_AB R6, R9, R8 ;  /* 0x000000080906723e */ /* 0x000fe200000010ff */
[----:B------:R-:W-:Y:S01]  /*34f0*/  IMAD R9, R25, 0x10, R40 ;  /* 0x0000001019097824 */ /* 0x000fe200078e0228 */
[----:B------:R-:W-:Y:S01]  /*3500*/  F2FP.BF16.F32.PACK_AB R7, R11, R10 ;  /* 0x0000000a0b07723e */ /* 0x000fe200000010ff */
[----:B------:R1:W-:Y:S01]  /*3510*/  STS.128 [R17], R12 ;  /* 0x0000000c11007388 */ /* 0x0003e20000000c00 */
[----:B------:R-:W-:Y:S01]  /*3520*/  NOP ;  /* 0x0000000000007918 */ /* 0x000fe20000000000 */
[----:B------:R-:W-:-:S05]  /*3530*/  IMAD.IADD R9, R0, 0x1, R9 ;  /* 0x0000000100097824 */ /* 0x000fca00078e0209 */
[----:B------:R1:W-:Y:S01]  /*3540*/  STS.128 [R9], R4 ;  /* 0x0000000409007388 */ /* 0x0003e20000000c00 */
[----:B------:R-:W-:Y:S01]  /*3550*/  NOP ;  /* 0x0000000000007918 */ /* 0x000fe20000000000 */
[----:B------:R1:W-:Y:S01]  /*3560*/  SYNCS.ARRIVE.TRANS64.RED.A1T0 RZ, [R2+URZ], RZ ;  /* 0x000000ff02ff79a7 */ /* 0x0003e200081004ff */
        /* <DEDUP_REMOVED lines=13> */
[----:B--2---:R-:W-:Y:S02]  /*3640*/  UIADD3 UR8, UP0, UPT, UR8, 0x240, URZ ;  /* 0x0000024008087890 */ /* 0x004fe4000ff1e0ff */
[----:B------:R-:W-:Y:S02]  /*3650*/  UIADD3 UR5, UPT, UPT, UR5, 0x40, URZ ;  /* 0x0000004005057890 */ /* 0x000fe4000fffe0ff */
[----:B------:R-:W-:-:S09]  /*3660*/  UIADD3.X UR9, UPT, UPT, URZ, UR9, URZ, UP0, !UPT ;  /* 0x00000009ff097290 */ /* 0x000fd200087fe4ff */
[----:B------:R2:W-:Y:S02]  /*3670*/  UTMASTG.2D [UR4], [UR8] ;  /* 0x00000004080073b5 */ /* 0x0005e40008008000 */
[----:B--2---:R0:W-:Y:S02]  /*3680*/  UTMACMDFLUSH ;  /* 0x00000000000079b7 */ /* 0x0041e40000000000 */
.L_x_43:
[----:B------:R-:W-:Y:S05]  /*3690*/  BSYNC.RECONVERGENT B0 ;  /* 0x0000000000007941 */ /* 0x000fea0003800200 */
.L_x_42:
[----:B------:R-:W-:Y:S02]  /*36a0*/  IADD3 R24, PT, PT, R24, 0x81, RZ ;  /* 0x0000008118187810 */ /* 0x000fe40007ffe0ff */
[----:B------:R-:W-:Y:S01]  /*36b0*/  IADD3 R38, PT, PT, R38, 0x81, RZ ;  /* 0x0000008126267810 */ /* 0x000fe20007ffe0ff */
[----:B------:R-:W-:Y:S06]  /*36c0*/  @P0 BRA `(.L_x_44) ;  /* 0xfffffff000440947 */ /* 0x000fec000383ffff */
.L_x_33:
[----:B------:R-:W-:-:S13]  /*36d0*/  ISETP.NE.AND P0, PT, R3, 0x3, PT ;  /* 0x000000030300780c */ /* 0x000fda0003f05270 */
[----:B------:R-:W-:Y:S05]  /*36e0*/  @P0 EXIT ;  /* 0x000000000000094d */ /* 0x000fea0003800000 */
[----:B------:R-:W-:Y:S05]  /*36f0*/  WARPSYNC.ALL ;  /* 0x0000000000007948 */ /* 0x000fea0003800000 */
[----:B------:R-:W-:Y:S01]  /*3700*/  NOP ;  /* 0x0000000000007918 */ /* 0x000fe20000000000 */
[----:B------:R-:W2:Y:S01]  /*3710*/  S2UR UR5, SR_CgaCtaId ;  /* 0x00000000000579c3 */ /* 0x000ea20000008800 */
[----:B------:R-:W-:Y:S02]  /*3720*/  UMOV UR4, 0x50 ;  /* 0x0000005000047882 */ /* 0x000fe40000000000 */
[----:B--2---:R-:W-:-:S09]  /*3730*/  ULEA UR5, UR5, UR4, 0x18 ;  /* 0x0000000405057291 */ /* 0x004fd2000f8ec0ff */
[----:B-1----:R-:W1:Y:S02]  /*3740*/  LDS R2, [UR5] ;  /* 0x00000005ff027984 */ /* 0x002e640008000800 */
[----:B-1----:R-:W-:-:S04]  /*3750*/  LOP3.LUT R0, R2, 0xff, RZ, 0xc0, !PT ;  /* 0x000000ff02007812 */ /* 0x002fc800078ec0ff */
[----:B------:R-:W-:-:S13]  /*3760*/  ISETP.NE.AND P0, PT, R0, 0xff, PT ;  /* 0x000000ff0000780c */ /* 0x000fda0003f05270 */
[----:B------:R-:W-:Y:S05]  /*3770*/  @P0 BRA `(.L_x_45) ;  /* 0x0000000000480947 */ /* 0x000fea0003800000 */
[----:B------:R-:W-:-:S04]  /*3780*/  SHF.R.U32.HI R0, RZ, 0x10, R2 ;  /* 0x00000010ff007819 */ /* 0x000fc80000011602 */
[----:B------:R-:W-:-:S04]  /*3790*/  LOP3.LUT R0, R0, 0x1, RZ, 0xc0, !PT ;  /* 0x0000000100007812 */ /* 0x000fc800078ec0ff */
[----:B------:R-:W-:-:S13]  /*37a0*/  ISETP.NE.AND P0, PT, R0, 0x1, PT ;  /* 0x000000010000780c */ /* 0x000fda0003f05270 */
[----:B------:R-:W-:Y:S05]  /*37b0*/  @P0 BRA `(.L_x_46) ;  /* 0x00000000002c0947 */ /* 0x000fea0003800000 */
[----:B------:R-:W1:Y:S01]  /*37c0*/  S2R R0, SR_LANEID ;  /* 0x0000000000007919 */ /* 0x000e620000000000 */
[----:B------:R-:W-:Y:S01]  /*37d0*/  IMAD.MOV.U32 R2, RZ, RZ, -0x10100 ;  /* 0xfffeff00ff027424 */ /* 0x000fe200078e00ff */
[----:B------:R-:W-:Y:S02]  /*37e0*/  VOTEU.ANY UR6, UPT, PT ;  /* 0x0000000000067886 */ /* 0x000fe400038e0100 */
[----:B------:R-:W-:Y:S01]  /*37f0*/  UFLO.U32 UR6, UR6 ;  /* 0x00000006000672bd */ /* 0x000fe200080e0000 */
[----:B------:R-:W2:Y:S05]  /*3800*/  REDUX UR4, R2 ;  /* 0x00000000020473c4 */ /* 0x000eaa0000000000 */
[----:B-1----:R-:W-:-:S02]  /*3810*/  ISETP.EQ.U32.AND P0, PT, R0, UR6, PT ;  /* 0x0000000600007c0c */ /* 0x002fc4000bf02070 */
[----:B--2---:R-:W-:Y:S01]  /*3820*/  MOV R0, UR4 ;  /* 0x0000000400007c02 */ /* 0x004fe20008000f00 */
[----:B------:R-:W-:-:S05]  /*3830*/  UMOV UR4, 0xfffeff00 ;  /* 0xfffeff0000047882 */ /* 0x000fca0000000000 */
[----:B------:R1:W-:Y:S05]  /*3840*/  UTCATOMSWS.AND URZ, UR4 ;  /* 0x0000000400ff79e3 */ /* 0x0003ea0008000000 */
[----:B------:R1:W-:Y:S01]  /*3850*/  @P0 ATOMS.AND RZ, [UR5], R0 ;  /* 0x00000000ffff098c */ /* 0x0003e2000a800005 */
[----:B------:R-:W-:Y:S05]  /*3860*/  BRA `(.L_x_47) ;  /* 0x0000000000147947 */ /* 0x000fea0003800000 */
.L_x_46:
[----:B------:R-:W-:Y:S02]  /*3870*/  MOV R2, 0x3890 ;  /* 0x0000389000027802 */ /* 0x000fe40000000f00 */
[----:B------:R-:W-:Y:S05]  /*3880*/  CALL.REL.NOINC `($__internal_0_$__cuda_sm10x_tcgen05_guardrail_trap_col_being_dealloced_not_returned_by_alloc) ;  /* 0x0000000400187944 */ /* 0x000fea0003c00000 */
[----:B------:R-:W-:Y:S05]  /*3890*/  BRA `(.L_x_47) ;  /* 0x0000000000087947 */ /* 0x000fea0003800000 */
.L_x_45:
[----:B------:R-:W-:Y:S02]  /*38a0*/  MOV R2, 0x38c0 ;  /* 0x000038c000027802 */ /* 0x000fe40000000f00 */
[----:B------:R-:W-:Y:S05]  /*38b0*/  CALL.REL.NOINC `($__internal_2_$__cuda_sm10x_tcgen05_guardrail_trap_unallocated_columns_being_dealloced) ;  /* 0x0000000400247944 */ /* 0x000fea0003c00000 */
.L_x_47:
[----:B------:R-:W-:Y:S01]  /*38c0*/  NOP ;  /* 0x0000000000007918 */ /* 0x000fe20000000000 */
[----:B-1----:R-:W-:Y:S05]  /*38d0*/  EXIT ;  /* 0x000000000000794d */ /* 0x002fea0003800000 */
.L_x_14:
[----:B------:R-:W-:-:S07]  /*38e0*/  MOV R10, R11 ;  /* 0x0000000b000a7202 */ /* 0x000fce0000000f00 */
.L_x_48:
[----:B-1----:R1:W2:Y:S02]  /*38f0*/  SYNCS.PHASECHK.TRANS64.TRYWAIT P0, [R6+URZ+0x36c00], R11 ;  /* 0x036c000b060075a7 */ /* 0x0022a400080011ff */
[----:B--2---:R-:W-:Y:S05]  /*3900*/  @!P0 NANOSLEEP.SYNCS 0x989680 ;  /* 0x009896800000895d */ /* 0x004fea0003900000 */
[----:B------:R-:W2:Y:S02]  /*3910*/  @!P0 SYNCS.PHASECHK.TRANS64 P0, [R6+URZ+0x36c00], R11 ;  /* 0x036c000b060085a7 */ /* 0x000ea400080010ff */
[----:B--2---:R-:W-:Y:S05]  /*3920*/  @!P0 BRA `(.L_x_48) ;  /* 0xfffffffc00f08947 */ /* 0x004fea000383ffff */
[----:B------:R-:W-:Y:S05]  /*3930*/  BRA `(.L_x_49) ;  /* 0xffffffd0008c7947 */ /* 0x000fea000383ffff */
.L_x_16:
[----:B-1----:R-:W-:-:S07]  /*3940*/  MOV R6, R7 ;  /* 0x0000000700067202 */ /* 0x002fce0000000f00 */
.L_x_50:
[----:B-1----:R1:W2:Y:S02]  /*3950*/  SYNCS.PHASECHK.TRANS64.TRYWAIT P0, [R2+URZ+0x36c00], R7 ;  /* 0x036c0007020075a7 */ /* 0x0022a400080011ff */
[----:B--2---:R-:W-:Y:S05]  /*3960*/  @!P0 NANOSLEEP.SYNCS 0x989680 ;  /* 0x009896800000895d */ /* 0x004fea0003900000 */
[----:B------:R-:W2:Y:S02]  /*3970*/  @!P0 SYNCS.PHASECHK.TRANS64 P0, [R2+URZ+0x36c00], R7 ;  /* 0x036c0007020085a7 */ /* 0x000ea400080010ff */
[----:B--2---:R-:W-:Y:S05]  /*3980*/  @!P0 BRA `(.L_x_50) ;  /* 0xfffffffc00f08947 */ /* 0x004fea000383ffff */
[----:B------:R-:W-:Y:S05]  /*3990*/  BRA `(.L_x_51) ;  /* 0xffffffd000f87947 */ /* 0x000fea000383ffff */
.L_x_19:
[----:B------:R-:W-:Y:S02]  /*39a0*/  MOV R8, UR10 ;  /* 0x0000000a00087c02 */ /* 0x000fe40008000f00 */
[----:B------:R-:W-:Y:S02]  /*39b0*/  MOV R9, UR10 ;  /* 0x0000000a00097c02 */ /* 0x000fe40008000f00 */
[----:B------:R-:W-:-:S07]  /*39c0*/  MOV R0, UR9 ;  /* 0x0000000900007c02 */ /* 0x000fce0008000f00 */
.L_x_52:
[----:B-1----:R1:W2:Y:S02]  /*39d0*/  SYNCS.PHASECHK.TRANS64.TRYWAIT P0, [R0+URZ+0x36cb8], R9 ;  /* 0x036cb809000075a7 */ /* 0x0022a400080011ff */
[----:B--2---:R-:W-:Y:S05]  /*39e0*/  @!P0 NANOSLEEP.SYNCS 0x989680 ;  /* 0x009896800000895d */ /* 0x004fea0003900000 */
[----:B------:R-:W2:Y:S02]  /*39f0*/  @!P0 SYNCS.PHASECHK.TRANS64 P0, [R0+URZ+0x36cb8], R9 ;  /* 0x036cb809000085a7 */ /* 0x000ea400080010ff */
[----:B--2---:R-:W-:Y:S05]  /*3a00*/  @!P0 BRA `(.L_x_52) ;  /* 0xfffffffc00f08947 */ /* 0x004fea000383ffff */
[----:B------:R-:W-:Y:S05]  /*3a10*/  BRA `(.L_x_53) ;  /* 0xffffffd400c47947 */ /* 0x000fea000383ffff */
.L_x_20:
[----:B------:R-:W-:Y:S02]  /*3a20*/  MOV R2, UR10 ;  /* 0x0000000a00027c02 */ /* 0x000fe40008000f00 */
[----:B------:R-:W-:Y:S07]  /*3a30*/  MOV R8, R9 ;  /* 0x0000000900087202 */ /* 0x000fee0000000f00 */
.L_x_54:
[----:B-1----:R1:W2:Y:S02]  /*3a40*/  SYNCS.PHASECHK.TRANS64.TRYWAIT P0, [R2+URZ+0x36c70], R9 ;  /* 0x036c7009020075a7 */ /* 0x0022a400080011ff */
[----:B--2---:R-:W-:Y:S05]  /*3a50*/  @!P0 NANOSLEEP.SYNCS 0x989680 ;  /* 0x009896800000895d */ /* 0x004fea0003900000 */
[----:B------:R-:W2:Y:S02]  /*3a60*/  @!P0 SYNCS.PHASECHK.TRANS64 P0, [R2+URZ+0x36c70], R9 ;  /* 0x036c7009020085a7 */ /* 0x000ea400080010ff */
[----:B--2---:R-:W-:Y:S05]  /*3a70*/  @!P0 BRA `(.L_x_54) ;  /* 0xfffffffc00f08947 */ /* 0x004fea000383ffff */
[----:B------:R-:W-:Y:S05]  /*3a80*/  BRA `(.L_x_55) ;  /* 0xffffffd400c87947 */ /* 0x000fea000383ffff */
.L_x_22:
[----:B------:R-:W-:Y:S02]  /*3a90*/  MOV R2, UR13 ;  /* 0x0000000d00027c02 */ /* 0x000fe40008000f00 */
[----:B------:R-:W-:Y:S07]  /*3aa0*/  MOV R8, R9 ;  /* 0x0000000900087202 */ /* 0x000fee0000000f00 */
.L_x_56:
[----:B-1----:R1:W2:Y:S02]  /*3ab0*/  SYNCS.PHASECHK.TRANS64.TRYWAIT P0, [R2+URZ+0x36c70], R9 ;  /* 0x036c7009020075a7 */ /* 0x0022a400080011ff */
[----:B--2---:R-:W-:Y:S05]  /*3ac0*/  @!P0 NANOSLEEP.SYNCS 0x989680 ;  /* 0x009896800000895d */ /* 0x004fea0003900000 */
[----:B------:R-:W2:Y:S02]  /*3ad0*/  @!P0 SYNCS.PHASECHK.TRANS64 P0, [R2+URZ+0x36c70], R9 ;  /* 0x036c7009020085a7 */ /* 0x000ea400080010ff */
[----:B--2---:R-:W-:Y:S05]  /*3ae0*/  @!P0 BRA `(.L_x_56) ;  /* 0xfffffffc00f08947 */ /* 0x004fea000383ffff */
[----:B------:R-:W-:Y:S05]  /*3af0*/  BRA `(.L_x_57) ;  /* 0xffffffd800887947 */ /* 0x000fea000383ffff */
.L_x_26:
[----:B------:R-:W-:Y:S07]  /*3b00*/  MOV R7, R6 ;  /* 0x0000000600077202 */ /* 0x000fee0000000f00 */
.L_x_58:
[----:B-1----:R1:W2:Y:S02]  /*3b10*/  SYNCS.PHASECHK.TRANS64.TRYWAIT P0, [R23+URZ+0x38], R7 ;  /* 0x00003807170075a7 */ /* 0x0022a400080011ff */
[----:B--2---:R-:W-:Y:S05]  /*3b20*/  @!P0 NANOSLEEP.SYNCS 0x989680 ;  /* 0x009896800000895d */ /* 0x004fea0003900000 */
[----:B------:R-:W2:Y:S02]  /*3b30*/  @!P0 SYNCS.PHASECHK.TRANS64 P0, [R23+URZ+0x38], R7 ;  /* 0x00003807170085a7 */ /* 0x000ea400080010ff */
[----:B--2---:R-:W-:Y:S05]  /*3b40*/  @!P0 BRA `(.L_x_58) ;  /* 0xfffffffc00f08947 */ /* 0x004fea000383ffff */
[----:B------:R-:W-:Y:S05]  /*3b50*/  BRA `(.L_x_59) ;  /* 0xffffffdc00f87947 */ /* 0x000fea000383ffff */
.L_x_27:
[-C--:B------:R-:W-:Y:S02]  /*3b60*/  MOV R30, R28.reuse ;  /* 0x0000001c001e7202 */ /* 0x080fe40000000f00 */
[----:B------:R-:W-:Y:S07]  /*3b70*/  MOV R31, R28 ;  /* 0x0000001c001f7202 */ /* 0x000fee0000000f00 */
.L_x_60:
[----:B-1----:R1:W2:Y:S02]  /*3b80*/  SYNCS.PHASECHK.TRANS64.TRYWAIT P0, [R29+URZ+0x38], R31 ;  /* 0x0000381f1d0075a7 */ /* 0x0022a400080011ff */
[----:B--2---:R-:W-:Y:S05]  /*3b90*/  @!P0 NANOSLEEP.SYNCS 0x989680 ;  /* 0x009896800000895d */ /* 0x004fea0003900000 */
[----:B------:R-:W2:Y:S02]  /*3ba0*/  @!P0 SYNCS.PHASECHK.TRANS64 P0, [R29+URZ+0x38], R31 ;  /* 0x0000381f1d0085a7 */ /* 0x000ea400080010ff */
[----:B--2---:R-:W-:Y:S05]  /*3bb0*/  @!P0 BRA `(.L_x_60) ;  /* 0xfffffffc00f08947 */ /* 0x004fea000383ffff */
[----:B------:R-:W-:Y:S05]  /*3bc0*/  BRA `(.L_x_61) ;  /* 0xffffffe000f47947 */ /* 0x000fea000383ffff */
.L_x_28:
[----:B-1----:R-:W-:Y:S07]  /*3bd0*/  MOV R29, R28 ;  /* 0x0000001c001d7202 */ /* 0x002fee0000000f00 */
.L_x_62:
[----:B-1----:R1:W2:Y:S02]  /*3be0*/  SYNCS.PHASECHK.TRANS64.TRYWAIT P1, [R15+URZ+0x38], R29 ;  /* 0x0000381d0f0075a7 */ /* 0x0022a400080211ff */
[----:B--2---:R-:W-:Y:S05]  /*3bf0*/  @!P1 NANOSLEEP.SYNCS 0x989680 ;  /* 0x009896800000995d */ /* 0x004fea0003900000 */
[----:B------:R-:W2:Y:S02]  /*3c00*/  @!P1 SYNCS.PHASECHK.TRANS64 P1, [R15+URZ+0x38], R29 ;  /* 0x0000381d0f0095a7 */ /* 0x000ea400080210ff */
[----:B--2---:R-:W-:Y:S05]  /*3c10*/  @!P1 BRA `(.L_x_62) ;  /* 0xfffffffc00f09947 */ /* 0x004fea000383ffff */
[----:B------:R-:W-:Y:S05]  /*3c20*/  BRA `(.L_x_63) ;  /* 0xffffffe400687947 */ /* 0x000fea000383ffff */
.L_x_29:
[----:B-1----:R-:W-:Y:S07]  /*3c30*/  MOV R31, R30 ;  /* 0x0000001e001f7202 */ /* 0x002fee0000000f00 */
.L_x_64:
[----:B-1----:R1:W2:Y:S02]  /*3c40*/  SYNCS.PHASECHK.TRANS64.TRYWAIT P0, [R7+URZ+0x38], R31 ;  /* 0x0000381f070075a7 */ /* 0x0022a400080011ff */
[----:B--2---:R-:W-:Y:S05]  /*3c50*/  @!P0 NANOSLEEP.SYNCS 0x989680 ;  /* 0x009896800000895d */ /* 0x004fea0003900000 */
[----:B------:R-:W2:Y:S02]  /*3c60*/  @!P0 SYNCS.PHASECHK.TRANS64 P0, [R7+URZ+0x38], R31 ;  /* 0x0000381f070085a7 */ /* 0x000ea400080010ff */
[----:B--2---:R-:W-:Y:S05]  /*3c70*/  @!P0 BRA `(.L_x_64) ;  /* 0xfffffffc00f08947 */ /* 0x004fea000383ffff */
[----:B------:R-:W-:Y:S05]  /*3c80*/  BRA `(.L_x_65) ;  /* 0xffffffe400bc7947 */ /* 0x000fea000383ffff */
.L_x_34:
[----:B------:R-:W-:-:S07]  /*3c90*/  MOV R4, R5 ;  /* 0x0000000500047202 */ /* 0x000fce0000000f00 */
.L_x_66:
[----:B-1----:R1:W2:Y:S02]  /*3ca0*/  SYNCS.PHASECHK.TRANS64.TRYWAIT P1, [R2+URZ+0x36ca8], R5 ;  /* 0x036ca805020075a7 */ /* 0x0022a400080211ff */
[----:B--2---:R-:W-:Y:S05]  /*3cb0*/  @!P1 NANOSLEEP.SYNCS 0x989680 ;  /* 0x009896800000995d */ /* 0x004fea0003900000 */
[----:B------:R-:W2:Y:S02]  /*3cc0*/  @!P1 SYNCS.PHASECHK.TRANS64 P1, [R2+URZ+0x36ca8], R5 ;  /* 0x036ca805020095a7 */ /* 0x000ea400080210ff */
[----:B--2---:R-:W-:Y:S05]  /*3cd0*/  @!P1 BRA `(.L_x_66) ;  /* 0xfffffffc00f09947 */ /* 0x004fea000383ffff */
[----:B------:R-:W-:Y:S05]  /*3ce0*/  BRA `(.L_x_67) ;  /* 0xffffffec00287947 */ /* 0x000fea000383ffff */
        .weak           $__internal_0_$__cuda_sm10x_tcgen05_guardrail_trap_col_being_dealloced_not_returned_by_alloc
        .type           $__internal_0_$__cuda_sm10x_tcgen05_guardrail_trap_col_being_dealloced_not_returned_by_alloc,@function
        .size           $__internal_0_$__cuda_sm10x_tcgen05_guardrail_trap_col_being_dealloced_not_returned_by_alloc,($__internal_1_$__cuda_sm10x_tcgen05_guardrail_trap_phase_invalid_during_alloc - $__internal_0_$__cuda_sm10x_tcgen05_guardrail_trap_col_being_dealloced_not_returned_by_alloc)
$__internal_0_$__cuda_sm10x_tcgen05_guardrail_trap_col_being_dealloced_not_returned_by_alloc:
[----:B------:R-:W-:Y:S05]  /*3cf0*/  BPT.TRAP 0x1 ;  /* 0x000000040000795c */ /* 0x000fea0000300000 */
[----:B------:R-:W-:-:S04]  /*3d00*/  HFMA2 R3, -RZ, RZ, 0, 0 ;  /* 0x00000000ff037431 */ /* 0x000fc800000001ff */
[----:B------:R-:W-:Y:S05]  /*3d10*/  RET.REL.NODEC R2 `(_ZN9deep_gemm24sm100_fp8_gemm_1d1d_implILN4cute4UMMA5MajorE0ELS3_0ELj0ELj4096ELj7168ELj128ELj96ELj128ELj64ELj128ELj128ELj64ELj7ELj128ELj128ELj1ELb0ELj129ELNS_8GemmTypeE1ELb0EN7cutlass10bfloat16_tENS_16EpilogueIdentityEEEvPijjj14CUtensorMap_stS9_S9_S9_S9_) ;  /* 0xffffffc002b87950 */ /* 0x000fea0003c3ffff */
        .weak           $__internal_1_$__cuda_sm10x_tcgen05_guardrail_trap_phase_invalid_during_alloc
        .type           $__internal_1_$__cuda_sm10x_tcgen05_guardrail_trap_phase_invalid_during_alloc,@function
        .size           $__internal_1_$__cuda_sm10x_tcgen05_guardrail_trap_phase_invalid_during_alloc,($__internal_2_$__cuda_sm10x_tcgen05_guardrail_trap_unallocated_columns_being_dealloced - $__internal_1_$__cuda_sm10x_tcgen05_guardrail_trap_phase_invalid_during_alloc)
$__internal_1_$__cuda_sm10x_tcgen05_guardrail_trap_phase_invalid_during_alloc:
[----:B------:R-:W-:Y:S05]  /*3d20*/  BPT.TRAP 0x1 ;  /* 0x000000040000795c */ /* 0x000fea0000300000 */
[----:B------:R-:W-:-:S04]  /*3d30*/  MOV R5, 0x0 ;  /* 0x0000000000057802 */ /* 0x000fc80000000f00 */
[----:B------:R-:W-:Y:S05]  /*3d40*/  RET.REL.NODEC R4 `(_ZN9deep_gemm24sm100_fp8_gemm_1d1d_implILN4cute4UMMA5MajorE0ELS3_0ELj0ELj4096ELj7168ELj128ELj96ELj128ELj64ELj128ELj128ELj64ELj7ELj128ELj128ELj1ELb0ELj129ELNS_8GemmTypeE1ELb0EN7cutlass10bfloat16_tENS_16EpilogueIdentityEEEvPijjj14CUtensorMap_stS9_S9_S9_S9_) ;  /* 0xffffffc004ac7950 */ /* 0x000fea0003c3ffff */
        .weak           $__internal_2_$__cuda_sm10x_tcgen05_guardrail_trap_unallocated_columns_being_dealloced
        .type           $__internal_2_$__cuda_sm10x_tcgen05_guardrail_trap_unallocated_columns_being_dealloced,@function
        .size           $__internal_2_$__cuda_sm10x_tcgen05_guardrail_trap_unallocated_columns_being_dealloced,($__internal_3_$__cuda_sm20_div_u16 - $__internal_2_$__cuda_sm10x_tcgen05_guardrail_trap_unallocated_columns_being_dealloced)
$__internal_2_$__cuda_sm10x_tcgen05_guardrail_trap_unallocated_columns_being_dealloced:
[----:B------:R-:W-:Y:S05]  /*3d50*/  BPT.TRAP 0x1 ;  /* 0x000000040000795c */ /* 0x000fea0000300000 */
[----:B------:R-:W-:-:S04]  /*3d60*/  HFMA2 R3, -RZ, RZ, 0, 0 ;  /* 0x00000000ff037431 */ /* 0x000fc800000001ff */
[----:B------:R-:W-:Y:S05]  /*3d70*/  RET.REL.NODEC R2 `(_ZN9deep_gemm24sm100_fp8_gemm_1d1d_implILN4cute4UMMA5MajorE0ELS3_0ELj0ELj4096ELj7168ELj128ELj96ELj128ELj64ELj128ELj128ELj64ELj7ELj128ELj128ELj1ELb0ELj129ELNS_8GemmTypeE1ELb0EN7cutlass10bfloat16_tENS_16EpilogueIdentityEEEvPijjj14CUtensorMap_stS9_S9_S9_S9_) ;  /* 0xffffffc002a07950 */ /* 0x000fea0003c3ffff */
        .weak           $__internal_3_$__cuda_sm20_div_u16
        .type           $__internal_3_$__cuda_sm20_div_u16,@function
        .size           $__internal_3_$__cuda_sm20_div_u16,(.L_x_72 - $__internal_3_$__cuda_sm20_div_u16)
$__internal_3_$__cuda_sm20_div_u16:
[----:B------:R-:W1:Y:S01]  /*3d80*/  I2F.U16 R7, R45 ;  /* 0x0000002d00077306 */ /* 0x000e620000101000 */
[----:B------:R-:W-:Y:S02]  /*3d90*/  IMAD.MOV.U32 R4, RZ, RZ, 0x4b800000 ;  /* 0x4b800000ff047424 */ /* 0x000fe400078e00ff */
[----:B------:R-:W-:Y:S02]  /*3da0*/  HFMA2 R29, -RZ, RZ, 0, 0 ;  /* 0x00000000ff1d7431 */ /* 0x000fe400000001ff */
[----:B------:R-:W-:-:S03]  /*3db0*/  IMAD.MOV.U32 R28, RZ, RZ, R2 ;  /* 0x000000ffff1c7224 */ /* 0x000fc600078e0002 */
[----:B------:R-:W-:Y:S01]  /*3dc0*/  I2F.U16.RZ R6, R6 ;  /* 0x0000000600067306 */ /* 0x000fe2000010d000 */
[C---:B-1----:R-:W-:Y:S02]  /*3dd0*/  FSETP.GEU.AND P1, PT, |R7|.reuse, 1.175494350822287508e-38, PT ;  /* 0x008000000700780b */ /* 0x042fe40003f2e200 */
[----:B------:R-:W-:Y:S02]  /*3de0*/  FSETP.GT.AND P3, PT, |R7|, 8.50705917302346158658e+37, PT ;  /* 0x7e8000000700780b */ /* 0x000fe40003f64200 */
[----:B------:R-:W-:Y:S02]  /*3df0*/  FSEL R4, R4, 1, !P1 ;  /* 0x3f80000004047808 */ /* 0x000fe40004800000 */
[----:B------:R-:W-:Y:S02]  /*3e00*/  ISETP.NE.U32.AND P1, PT, R45, RZ, PT ;  /* 0x000000ff2d00720c */ /* 0x000fe40003f25070 */
[----:B------:R-:W-:-:S05]  /*3e10*/  FSEL R4, R4, 0.25, !P3 ;  /* 0x3e80000004047808 */ /* 0x000fca0005800000 */
[----:B------:R-:W-:-:S06]  /*3e20*/  FMUL R7, R7, R4 ;  /* 0x0000000407077220 */ /* 0x000fcc0000400000 */
[----:B------:R-:W1:Y:S02]  /*3e30*/  MUFU.RCP R7, R7 ;  /* 0x0000000700077308 */ /* 0x000e640000001000 */
[----:B-1----:R-:W-:-:S04]  /*3e40*/  FMUL R11, R4, R7 ;  /* 0x00000007040b7220 */ /* 0x002fc80000400000 */
[----:B------:R-:W-:-:S04]  /*3e50*/  VIADD R11, R11, 0x2 ;  /* 0x000000020b0b7836 */ /* 0x000fc80000000000 */
[----:B------:R-:W-:-:S04]  /*3e60*/  FMUL.RZ R11, R6, R11 ;  /* 0x0000000b060b7220 */ /* 0x000fc8000040c000 */
[----:B------:R-:W1:Y:S02]  /*3e70*/  F2I.U32.TRUNC.NTZ R41, R11 ;  /* 0x0000000b00297305 */ /* 0x000e64000020f000 */
[----:B-1----:R-:W-:Y:S02]  /*3e80*/  LOP3.LUT R41, R41, 0xffff, RZ, 0xc0, !PT ;  /* 0x0000ffff29297812 */ /* 0x002fe400078ec0ff */
[----:B------:R-:W-:Y:S01]  /*3e90*/  @!P1 MOV R41, 0xffffffff ;  /* 0xffffffff00299802 */ /* 0x000fe20000000f00 */
[----:B------:R-:W-:Y:S06]  /*3ea0*/  RET.REL.NODEC R28 `(_ZN9deep_gemm24sm100_fp8_gemm_1d1d_implILN4cute4UMMA5MajorE0ELS3_0ELj0ELj4096ELj7168ELj128ELj96ELj128ELj64ELj128ELj128ELj64ELj7ELj128ELj128ELj1ELb0ELj129ELNS_8GemmTypeE1ELb0EN7cutlass10bfloat16_tENS_16EpilogueIdentityEEEvPijjj14CUtensorMap_stS9_S9_S9_S9_) ;  /* 0xffffffc01c547950 */ /* 0x000fec0003c3ffff */
.L_x_68:
[----:B------:R-:W-:-:S00]  /*3eb0*/  BRA `(.L_x_68) ;  /* 0xfffffffc00fc7947 */ /* 0x000fc0000383ffff */
[----:B------:R-:W-:-:S00]  /*3ec0*/  NOP ;  /* 0x0000000000007918 */ /* 0x000fc00000000000 */
        /* <DEDUP_REMOVED lines=11> */
.L_x_72:


//--------------------- .nv.shared._ZN9deep_gemm24sm100_fp8_gemm_1d1d_implILN4cute4UMMA5MajorE0ELS3_0ELj0ELj4096ELj7168ELj128ELj96ELj128ELj64ELj128ELj128ELj64ELj7ELj128ELj128ELj1ELb0ELj129ELNS_8GemmTypeE1ELb0EN7cutlass10bfloat16_tENS_16EpilogueIdentityEEEvPijjj14CUtensorMap_stS9_S9_S9_S9_ --------------------------
	.section	.nv.shared._ZN9deep_gemm24sm100_fp8_gemm_1d1d_implILN4cute4UMMA5MajorE0ELS3_0ELj0ELj4096ELj7168ELj128ELj96ELj128ELj64ELj128ELj128ELj64ELj7ELj128ELj128ELj1ELb0ELj129ELNS_8GemmTypeE1ELb0EN7cutlass10bfloat16_tENS_16EpilogueIdentityEEEvPijjj14CUtensorMap_stS9_S9_S9_S9_,"aw",@nobits
	.sectionflags	@""
	.align	1024
	.zero		1024


//--------------------- .nv.shared.reserved.0     --------------------------
	.section	.nv.shared.reserved.0,"aw",@nobits
	.align	8
	.weak		__nv_reservedSMEM_offset_0_alias
	.size		__nv_reservedSMEM_offset_0_alias, 0, 64
	.other		__nv_reservedSMEM_offset_0_alias,@"STO_CUDA_RESERVED_SHARED STV_DEFAULT"
__nv_reservedSMEM_offset_0_alias:
	.zero		0
.nv.shared.reserved.0:
	.zero		64
	.weak		__nv_reservedSMEM_allocation_phase
	.type		__nv_reservedSMEM_allocation_phase,@object
	.size		__nv_reservedSMEM_allocation_phase,(.L_0 - __nv_reservedSMEM_allocation_phase)
__nv_reservedSMEM_allocation_phase:
	.zero		1
.L_0:
	.zero		7
	.weak		__nv_reservedSMEM_devtool_atexit_pc
	.type		__nv_reservedSMEM_devtool_atexit_pc,@object
	.size		__nv_reservedSMEM_devtool_atexit_pc,(__nv_reservedSMEM_allocation_mask - __nv_reservedSMEM_devtool_atexit_pc)
__nv_reservedSMEM_devtool_atexit_pc:
	.zero		8
	.weak		__nv_reservedSMEM_allocation_mask
	.type		__nv_reservedSMEM_allocation_mask,@object
	.size		__nv_reservedSMEM_allocation_mask,(.L_2 - __nv_reservedSMEM_allocation_mask)
__nv_reservedSMEM_allocation_mask:
	.zero		4
.L_2:


//--------------------- .nv.global                --------------------------
	.section	.nv.global,"aw",@nobits
.nv.global:
	.type		_ZN47_INTERNAL_557ab368_9_kernel_cu_251ac0ad_28914734cute1_E,@object
	.size		_ZN47_INTERNAL_557ab368_9_kernel_cu_251ac0ad_28914734cute1_E,(_ZN47_INTERNAL_557ab368_9_kernel_cu_251ac0ad_28914734cuda3std3__45__cpo6cbeginE - _ZN47_INTERNAL_557ab368_9_kernel_cu_251ac0ad_28914734cute1_E)
_ZN47_INTERNAL_557ab368_9_kernel_cu_251ac0ad_28914734cute1_E:
	.zero		1
	.type		_ZN47_INTERNAL_557ab368_9_kernel_cu_251ac0ad_28914734cuda3std3__45__cpo6cbeginE,@object
	.size		_ZN47_INTERNAL_557ab368_9_kernel_cu_251ac0ad_28914734cuda3std3__45__cpo6cbeginE,(_ZN47_INTERNAL_557ab368_9_kernel_cu_251ac0ad_28914734cuda3std3__48in_placeE - _ZN47_INTERNAL_557ab368_9_kernel_cu_251ac0ad_28914734cuda3std3__45__cpo6cbeginE)
_ZN47_INTERNAL_557ab368_9_kernel_cu_251ac0ad_28914734cuda3std3__45__cpo6cbeginE:
	.zero		1
	.type		_ZN47_INTERNAL_557ab368_9_kernel_cu_251ac0ad_28914734cuda3std3__48in_placeE,@object
	.size		_ZN47_INTERNAL_557ab368_9_kernel_cu_251ac0ad_28914734cuda3std3__48in_placeE,(_ZN47_INTERNAL_557ab368_9_kernel_cu_251ac0ad_28914734cuda3std6ranges3__45__cpo9iter_moveE - _ZN47_INTERNAL_557ab368_9_kernel_cu_251ac0ad_28914734cuda3std3__48in_placeE)
_ZN47_INTERNAL_557ab368_9_kernel_cu_251ac0ad_28914734cuda3std3__48in_placeE:
	.zero		1
	.type		_ZN47_INTERNAL_557ab368_9_kernel_cu_251ac0ad_28914734cuda3std6ranges3__45__cpo9iter_moveE,@object
	.size		_ZN47_INTERNAL_557ab368_9_kernel_cu_251ac0ad_28914734cuda3std6ranges3__45__cpo9iter_moveE,(_ZN47_INTERNAL_557ab368_9_kernel_cu_251ac0ad_28914734cuda3std3__45__cpo5beginE - _ZN47_INTERNAL_557ab368_9_kernel_cu_251ac0ad_28914734cuda3std6ranges3__45__cpo9iter_moveE)
_ZN47_INTERNAL_557ab368_9_kernel_cu_251ac0ad_28914734cuda3std6ranges3__45__cpo9iter_moveE:
	.zero		1
	.type		_ZN47_INTERNAL_557ab368_9_kernel_cu_251ac0ad_28914734cuda3std3__45__cpo5beginE,@object
	.size		_ZN47_INTERNAL_557ab368_9_kernel_cu_251ac0ad_28914734cuda3std3__45__cpo5beginE,(_ZN47_INTERNAL_557ab368_9_kernel_cu_251ac0ad_28914734cuda3std3__449_GLOBAL__N__557ab368_9_kernel_cu_251ac0ad_28914736ignoreE - _ZN47_INTERNAL_557ab368_9_kernel_cu_251ac0ad_28914734cuda3std3__45__cpo5beginE)
_ZN47_INTERNAL_557ab368_9_kernel_cu_251ac0ad_28914734cuda3std3__45__cpo5beginE:
	.zero		1
	.type		_ZN47_INTERNAL_557ab368_9_kernel_cu_251ac0ad_28914734cuda3std3__449_GLOBAL__N__557ab368_9_kernel_cu_251ac0ad_28914736ignoreE,@object
	.size		_ZN47_INTERNAL_557ab368_9_kernel_cu_251ac0ad_28914734cuda3std3__449_GLOBAL__N__557ab368_9_kernel_cu_251ac0ad_28914736ignoreE,(_ZN47_INTERNAL_557ab368_9_kernel_cu_251ac0ad_28914734cute7productE - _ZN47_INTERNAL_557ab368_9_kernel_cu_251ac0ad_28914734cuda3std3__449_GLOBAL__N__557ab368_9_kernel_cu_251ac0ad_28914736ignoreE)
_ZN47_INTERNAL_557ab368_9_kernel_cu_251ac0ad_28914734cuda3std3__449_GLOBAL__N__557ab368_9_kernel_cu_251ac0ad_28914736ignoreE:
	.zero		1
	.type		_ZN47_INTERNAL_557ab368_9_kernel_cu_251ac0ad_28914734cute7productE,@object
	.size		_ZN47_INTERNAL_557ab368_9_kernel_cu_251ac0ad_28914734cute7productE,(_ZN47_INTERNAL_557ab368_9_kernel_cu_251ac0ad_28914734cuda3std3__45__cpo3endE - _ZN47_INTERNAL_557ab368_9_kernel_cu_251ac0ad_28914734cute7productE)
_ZN47_INTERNAL_557ab368_9_kernel_cu_251ac0ad_28914734cute7productE:
	.zero		1
	.type		_ZN47_INTERNAL_557ab368_9_kernel_cu_251ac0ad_28914734cuda3std3__45__cpo3endE,@object
	.size		_ZN47_INTERNAL_557ab368_9_kernel_cu_251ac0ad_28914734cuda3std3__45__cpo3endE,(_ZN47_INTERNAL_557ab368_9_kernel_cu_251ac0ad_28914734cuda3std3__419piecewise_constructE - _ZN47_INTERNAL_557ab368_9_kernel_cu_251ac0ad_28914734cuda3std3__45__cpo3endE)
_ZN47_INTERNAL_557ab368_9_kernel_cu_251ac0ad_28914734cuda3std3__45__cpo3endE:
	.zero		1
	.type		_ZN47_INTERNAL_557ab368_9_kernel_cu_251ac0ad_28914734cuda3std3__419piecewise_constructE,@object
	.size		_ZN47_INTERNAL_557ab368_9_kernel_cu_251ac0ad_28914734cuda3std3__419piecewise_constructE,(_ZN47_INTERNAL_557ab368_9_kernel_cu_251ac0ad_28914734cuda3std3__45__cpo4cendE - _ZN47_INTERNAL_557ab368_9_kernel_cu_251ac0ad_28914734cuda3std3__419piecewise_constructE)
_ZN47_INTERNAL_557ab368_9_kernel_cu_251ac0ad_28914734cuda3std3__419piecewise_constructE:
	.zero		1
	.type		_ZN47_INTERNAL_557ab368_9_kernel_cu_251ac0ad_28914734cuda3std3__45__cpo4cendE,@object
	.size		_ZN47_INTERNAL_557ab368_9_kernel_cu_251ac0ad_28914734cuda3std3__45__cpo4cendE,(_ZN47_INTERNAL_557ab368_9_kernel_cu_251ac0ad_28914734cuda3std6ranges3__45__cpo4swapE - _ZN47_INTERNAL_557ab368_9_kernel_cu_251ac0ad_28914734cuda3std3__45__cpo4cendE)
_ZN47_INTERNAL_557ab368_9_kernel_cu_251ac0ad_28914734cuda3std3__45__cpo4cendE:
	.zero		1
	.type		_ZN47_INTERNAL_557ab368_9_kernel_cu_251ac0ad_28914734cuda3std6ranges3__45__cpo4swapE,@object
	.size		_ZN47_INTERNAL_557ab368_9_kernel_cu_251ac0ad_28914734cuda3std6ranges3__45__cpo4swapE,(.L_10 - _ZN47_INTERNAL_557ab368_9_kernel_cu_251ac0ad_28914734cuda3std6ranges3__45__cpo4swapE)
_ZN47_INTERNAL_557ab368_9_kernel_cu_251ac0ad_28914734cuda3std6ranges3__45__cpo4swapE:
	.zero		1
.L_10:


//--------------------- .nv.constant0._ZN9deep_gemm24sm100_fp8_gemm_1d1d_implILN4cute4UMMA5MajorE0ELS3_0ELj0ELj4096ELj7168ELj128ELj96ELj128ELj64ELj128ELj128ELj64ELj7ELj128ELj128ELj1ELb0ELj129ELNS_8GemmTypeE1ELb0EN7cutlass10bfloat16_tENS_16EpilogueIdentityEEEvPijjj14CUtensorMap_stS9_S9_S9_S9_ --------------------------
	.section	.nv.constant0._ZN9deep_gemm24sm100_fp8_gemm_1d1d_implILN4cute4UMMA5MajorE0ELS3_0ELj0ELj4096ELj7168ELj128ELj96ELj128ELj64ELj128ELj128ELj64ELj7ELj128ELj128ELj1ELb0ELj129ELNS_8GemmTypeE1ELb0EN7cutlass10bfloat16_tENS_16EpilogueIdentityEEEvPijjj14CUtensorMap_stS9_S9_S9_S9_,"a",@progbits
	.sectionflags	@""
	.align	4
.nv.constant0._ZN9deep_gemm24sm100_fp8_gemm_1d1d_implILN4cute4UMMA5MajorE0ELS3_0ELj0ELj4096ELj7168ELj128ELj96ELj128ELj64ELj128ELj128ELj64ELj7ELj128ELj128ELj1ELb0ELj129ELNS_8GemmTypeE1ELb0EN7cutlass10bfloat16_tENS_16EpilogueIdentityEEEvPijjj14CUtensorMap_stS9_S9_S9_S9_:
	.zero		1600


//--------------------- SYMBOLS --------------------------

	.type		.nv.reservedSmem.offset0,@object
	.size		.nv.reservedSmem.offset0,0x4
	.type		.nv.reservedSmem.cap,@object
	.size		.nv.reservedSmem.cap,0x4
